	.target	sm_90a

	.elftype	@"ET_EXEC"


//--------------------- .note.nv.tkinfo           --------------------------
	.section	.note.nv.tkinfo,"",@"SHT_NOTE"
	.sectionflags	@"SHF_NOTE_NV_TKINFO"
	.tkinfo
        /*0018*/ 	.word	0x00000002
        /*0030*/ 	.string	""
        /*0030*/ 	.string	"ptxas"
        /*0030*/ 	.string	"Cuda compilation tools, release 13.0, V13.0.88"
        /*0030*/ 	.string	"Build cuda_13.0.r13.0/compiler.36424714_0"
        /*0030*/ 	.string	"-arch sm_90a -m 64 "



//--------------------- .note.nv.cuinfo           --------------------------
	.section	.note.nv.cuinfo,"",@"SHT_NOTE"
	.sectionflags	@"SHF_NOTE_NV_CUINFO"
        /*0018*/ 	.short	0x0002
        /*001a*/ 	.short	0x005a
        /*001c*/ 	.short	0x0082
	.zero		2


//--------------------- .nv.info                  --------------------------
	.section	.nv.info,"",@"SHT_CUDA_INFO"
	.align	4


	//----- nvinfo : EIATTR_REGCOUNT
	.align		4
        /*0000*/ 	.byte	0x04, 0x2f
        /*0002*/ 	.short	(.L_12 - .L_11)
	.align		4
.L_11:
        /*0004*/ 	.word	index@(_ZN7cutlass13device_kernelINS_4gemm6kernel13GemmUniversalIN4cute5tupleIJiiiiEEENS1_10collective13CollectiveMmaINS1_37MainloopSm90TmaGmmaWarpSpecializedFP8ILi5ENS5_IJNS4_1CILi4EEENSA_ILi2EEENSA_ILi1EEEEEENS1_35KernelTmaWarpSpecializedCooperativeEEENS5_IJNSA_ILi256EEENSA_ILi64EEENSA_ILi128EEEEEENS_12float_e5m2_tENS5_IJlSD_lEEESL_SM_NS4_8TiledMMAINS4_8MMA_AtomIJNS4_4SM904GMMA30MMA_64x64x32_F32E5M2E5M2_SS_TNILNSQ_7ScaleInE1ELSS_1EEEEEENS4_6LayoutINS5_IJSC_SD_SD_EEENS5_IJSD_NSA_ILi0EEESX_EEEEENS5_IJNS4_10UnderscoreES10_S10_EEEEENS4_23SM90_TMA_LOAD_MULTICASTENS4_14ComposedLayoutINS4_7SwizzleILi3ELi4ELi3EEENS4_18smem_ptr_flag_bitsILi8EEENSV_INS5_IJNSA_ILi8EEESJ_EEENS5_IJSJ_SD_EEEEEEEvNS4_8identityES13_S1D_vS1E_EENS_8epilogue10collective6detail29Sm90TmaWarpSpecializedAdapterINS1H_15DefaultEpilogueISL_SM_SM_NS1G_6thread17LinearCombinationISL_Li1EffLNS1L_9ScaleType4KindE0ELNS_15FloatRoundStyleE2ESL_EENS1_15EpilogueDefaultEEEEEvvEEEEvNT_6ParamsE)
        /*0008*/ 	.word	0x000000a8


	//----- nvinfo : EIATTR_FRAME_SIZE
	.align		4
.L_12:
        /*000c*/ 	.byte	0x04, 0x11
        /*000e*/ 	.short	(.L_14 - .L_13)
	.align		4
.L_13:
        /*0010*/ 	.word	index@(_ZN7cutlass13device_kernelINS_4gemm6kernel13GemmUniversalIN4cute5tupleIJiiiiEEENS1_10collective13CollectiveMmaINS1_37MainloopSm90TmaGmmaWarpSpecializedFP8ILi5ENS5_IJNS4_1CILi4EEENSA_ILi2EEENSA_ILi1EEEEEENS1_35KernelTmaWarpSpecializedCooperativeEEENS5_IJNSA_ILi256EEENSA_ILi64EEENSA_ILi128EEEEEENS_12float_e5m2_tENS5_IJlSD_lEEESL_SM_NS4_8TiledMMAINS4_8MMA_AtomIJNS4_4SM904GMMA30MMA_64x64x32_F32E5M2E5M2_SS_TNILNSQ_7ScaleInE1ELSS_1EEEEEENS4_6LayoutINS5_IJSC_SD_SD_EEENS5_IJSD_NSA_ILi0EEESX_EEEEENS5_IJNS4_10UnderscoreES10_S10_EEEEENS4_23SM90_TMA_LOAD_MULTICASTENS4_14ComposedLayoutINS4_7SwizzleILi3ELi4ELi3EEENS4_18smem_ptr_flag_bitsILi8EEENSV_INS5_IJNSA_ILi8EEESJ_EEENS5_IJSJ_SD_EEEEEEEvNS4_8identityES13_S1D_vS1E_EENS_8epilogue10collective6detail29Sm90TmaWarpSpecializedAdapterINS1H_15DefaultEpilogueISL_SM_SM_NS1G_6thread17LinearCombinationISL_Li1EffLNS1L_9ScaleType4KindE0ELNS_15FloatRoundStyleE2ESL_EENS1_15EpilogueDefaultEEEEEvvEEEEvNT_6ParamsE)
        /*0014*/ 	.word	0x00000000


	//----- nvinfo : EIATTR_MIN_STACK_SIZE
	.align		4
.L_14:
        /*0018*/ 	.byte	0x04, 0x12
        /*001a*/ 	.short	(.L_16 - .L_15)
	.align		4
.L_15:
        /*001c*/ 	.word	index@(_ZN7cutlass13device_kernelINS_4gemm6kernel13GemmUniversalIN4cute5tupleIJiiiiEEENS1_10collective13CollectiveMmaINS1_37MainloopSm90TmaGmmaWarpSpecializedFP8ILi5ENS5_IJNS4_1CILi4EEENSA_ILi2EEENSA_ILi1EEEEEENS1_35KernelTmaWarpSpecializedCooperativeEEENS5_IJNSA_ILi256EEENSA_ILi64EEENSA_ILi128EEEEEENS_12float_e5m2_tENS5_IJlSD_lEEESL_SM_NS4_8TiledMMAINS4_8MMA_AtomIJNS4_4SM904GMMA30MMA_64x64x32_F32E5M2E5M2_SS_TNILNSQ_7ScaleInE1ELSS_1EEEEEENS4_6LayoutINS5_IJSC_SD_SD_EEENS5_IJSD_NSA_ILi0EEESX_EEEEENS5_IJNS4_10UnderscoreES10_S10_EEEEENS4_23SM90_TMA_LOAD_MULTICASTENS4_14ComposedLayoutINS4_7SwizzleILi3ELi4ELi3EEENS4_18smem_ptr_flag_bitsILi8EEENSV_INS5_IJNSA_ILi8EEESJ_EEENS5_IJSJ_SD_EEEEEEEvNS4_8identityES13_S1D_vS1E_EENS_8epilogue10collective6detail29Sm90TmaWarpSpecializedAdapterINS1H_15DefaultEpilogueISL_SM_SM_NS1G_6thread17LinearCombinationISL_Li1EffLNS1L_9ScaleType4KindE0ELNS_15FloatRoundStyleE2ESL_EENS1_15EpilogueDefaultEEEEEvvEEEEvNT_6ParamsE)
        /*0020*/ 	.word	0x00000000
.L_16:


//--------------------- .nv.compat                --------------------------
	.section	.nv.compat,"",@"SHT_CUDA_COMPAT_INFO"
	.align	4
        /*0000*/ 	.byte	0x02, 0x09, 0x01, 0x00, 0x02, 0x02, 0x04, 0x00, 0x02, 0x05, 0x05, 0x00, 0x03, 0x07, 0x01, 0x01
        /*0010*/ 	.byte	0x02, 0x03, 0x01, 0x00, 0x02, 0x06, 0x01, 0x00, 0x04, 0x0b, 0x08, 0x00, 0x00, 0x00, 0x00, 0x00
        /*0020*/ 	.byte	0x00, 0x00, 0x00, 0x00


//--------------------- .nv.info._ZN7cutlass13device_kernelINS_4gemm6kernel13GemmUniversalIN4cute5tupleIJiiiiEEENS1_10collective13CollectiveMmaINS1_37MainloopSm90TmaGmmaWarpSpecializedFP8ILi5ENS5_IJNS4_1CILi4EEENSA_ILi2EEENSA_ILi1EEEEEENS1_35KernelTmaWarpSpecializedCooperativeEEENS5_IJNSA_ILi256EEENSA_ILi64EEENSA_ILi128EEEEEENS_12float_e5m2_tENS5_IJlSD_lEEESL_SM_NS4_8TiledMMAINS4_8MMA_AtomIJNS4_4SM904GMMA30MMA_64x64x32_F32E5M2E5M2_SS_TNILNSQ_7ScaleInE1ELSS_1EEEEEENS4_6LayoutINS5_IJSC_SD_SD_EEENS5_IJSD_NSA_ILi0EEESX_EEEEENS5_IJNS4_10UnderscoreES10_S10_EEEEENS4_23SM90_TMA_LOAD_MULTICASTENS4_14ComposedLayoutINS4_7SwizzleILi3ELi4ELi3EEENS4_18smem_ptr_flag_bitsILi8EEENSV_INS5_IJNSA_ILi8EEESJ_EEENS5_IJSJ_SD_EEEEEEEvNS4_8identityES13_S1D_vS1E_EENS_8epilogue10collective6detail29Sm90TmaWarpSpecializedAdapterINS1H_15DefaultEpilogueISL_SM_SM_NS1G_6thread17LinearCombinationISL_Li1EffLNS1L_9ScaleType4KindE0ELNS_15FloatRoundStyleE2ESL_EENS1_15EpilogueDefaultEEEEEvvEEEEvNT_6ParamsE --------------------------
	.section	.nv.info._ZN7cutlass13device_kernelINS_4gemm6kernel13GemmUniversalIN4cute5tupleIJiiiiEEENS1_10collective13CollectiveMmaINS1_37MainloopSm90TmaGmmaWarpSpecializedFP8ILi5ENS5_IJNS4_1CILi4EEENSA_ILi2EEENSA_ILi1EEEEEENS1_35KernelTmaWarpSpecializedCooperativeEEENS5_IJNSA_ILi256EEENSA_ILi64EEENSA_ILi128EEEEEENS_12float_e5m2_tENS5_IJlSD_lEEESL_SM_NS4_8TiledMMAINS4_8MMA_AtomIJNS4_4SM904GMMA30MMA_64x64x32_F32E5M2E5M2_SS_TNILNSQ_7ScaleInE1ELSS_1EEEEEENS4_6LayoutINS5_IJSC_SD_SD_EEENS5_IJSD_NSA_ILi0EEESX_EEEEENS5_IJNS4_10UnderscoreES10_S10_EEEEENS4_23SM90_TMA_LOAD_MULTICASTENS4_14ComposedLayoutINS4_7SwizzleILi3ELi4ELi3EEENS4_18smem_ptr_flag_bitsILi8EEENSV_INS5_IJNSA_ILi8EEESJ_EEENS5_IJSJ_SD_EEEEEEEvNS4_8identityES13_S1D_vS1E_EENS_8epilogue10collective6detail29Sm90TmaWarpSpecializedAdapterINS1H_15DefaultEpilogueISL_SM_SM_NS1G_6thread17LinearCombinationISL_Li1EffLNS1L_9ScaleType4KindE0ELNS_15FloatRoundStyleE2ESL_EENS1_15EpilogueDefaultEEEEEvvEEEEvNT_6ParamsE,"",@"SHT_CUDA_INFO"
	.sectionflags	@""
	.align	4


	//----- nvinfo : EIATTR_CUDA_API_VERSION
	.align		4
        /*0000*/ 	.byte	0x04, 0x37
        /*0002*/ 	.short	(.L_18 - .L_17)
.L_17:
        /*0004*/ 	.word	0x00000082


	//----- nvinfo : EIATTR_KPARAM_INFO
	.align		4
.L_18:
        /*0008*/ 	.byte	0x04, 0x17
        /*000a*/ 	.short	(.L_20 - .L_19)
.L_19:
        /*000c*/ 	.word	0x00000000
        /*0010*/ 	.short	0x0000
        /*0012*/ 	.short	0x0070
        /*0014*/ 	.byte	0x00, 0xf0, 0x01, 0x10


	//----- nvinfo : EIATTR_SPARSE_MMA_MASK
	.align		4
.L_20:
        /*0018*/ 	.byte	0x03, 0x50
        /*001a*/ 	.short	0x0000


	//----- nvinfo : EIATTR_MAXREG_COUNT
	.align		4
        /*001c*/ 	.byte	0x03, 0x1b
        /*001e*/ 	.short	0x00a8


	//----- nvinfo : EIATTR_NUM_BARRIERS
	.align		4
        /*0020*/ 	.byte	0x02, 0x4c
        /*0022*/ 	.byte	0x01
	.zero		1


	//----- nvinfo : EIATTR_MERCURY_ISA_VERSION
	.align		4
        /*0024*/ 	.byte	0x03, 0x5f
        /*0026*/ 	.short	0x0101


	//----- nvinfo : EIATTR_INT_WARP_WIDE_INSTR_OFFSETS
	.align		4
        /*0028*/ 	.byte	0x04, 0x31
        /*002a*/ 	.short	(.L_22 - .L_21)


	//   ....[0]....
.L_21:
        /*002c*/ 	.word	0x000004b0


	//   ....[1]....
        /*0030*/ 	.word	0x000004d0


	//   ....[2]....
        /*0034*/ 	.word	0x00000690


	//----- nvinfo : EIATTR_COOP_GROUP_MASK_REGIDS
	.align		4
.L_22:
        /*0038*/ 	.byte	0x04, 0x29
        /*003a*/ 	.short	(.L_24 - .L_23)


	//   ....[0]....
.L_23:
        /*003c*/ 	.word	0xffffffff


	//   ....[1]....
        /*0040*/ 	.word	0xffffffff


	//   ....[2]....
        /*0044*/ 	.word	0xffffffff


	//   ....[3]....
        /*0048*/ 	.word	0xffffffff


	//   ....[4]....
        /*004c*/ 	.word	0xffffffff


	//   ....[5]....
        /*0050*/ 	.word	0xffffffff


	//----- nvinfo : EIATTR_COOP_GROUP_INSTR_OFFSETS
	.align		4
.L_24:
        /*0054*/ 	.byte	0x04, 0x28
        /*0056*/ 	.short	(.L_26 - .L_25)


	//   ....[0]....
.L_25:
        /*0058*/ 	.word	0x00000060


	//   ....[1]....
        /*005c*/ 	.word	0x00000070


	//   ....[2]....
        /*0060*/ 	.word	0x00000130


	//   ....[3]....
        /*0064*/ 	.word	0x000002f0


	//   ....[4]....
        /*0068*/ 	.word	0x00000830


	//   ....[5]....
        /*006c*/ 	.word	0x000012b0


	//----- nvinfo : EIATTR_REG_RECONFIG
	.align		4
.L_26:
        /*0070*/ 	.byte	0x01, 0x54
	.zero		2


	//----- nvinfo : EIATTR_MBARRIER_INSTR_OFFSETS
	.align		4
        /*0074*/ 	.byte	0x04, 0x39
        /*0076*/ 	.short	(.L_28 - .L_27)


	//   ....[0]....
.L_27:
        /*0078*/ 	.word	0x00000230
        /*007c*/ 	.word	0x000000ff
        /*0080*/ 	.word	0x00000000
        /*0084*/ 	.short	0x0100
        /*0086*/ 	.byte	0x08
	.zero		1


	//   ....[1]....
        /*0088*/ 	.word	0x00000240
        /*008c*/ 	.word	0x000000ff
        /*0090*/ 	.word	0x00000028
        /*0094*/ 	.short	0x0100
        /*0096*/ 	.byte	0x08
	.zero		1


	//   ....[2]....
        /*0098*/ 	.word	0x00000250
        /*009c*/ 	.word	0x000000ff
        /*00a0*/ 	.word	0x00000008
        /*00a4*/ 	.short	0x0100
        /*00a6*/ 	.byte	0x08
	.zero		1


	//   ....[3]....
        /*00a8*/ 	.word	0x00000260
        /*00ac*/ 	.word	0x000000ff
        /*00b0*/ 	.word	0x00000030
        /*00b4*/ 	.short	0x0100
        /*00b6*/ 	.byte	0x08
	.zero		1


	//   ....[4]....
        /*00b8*/ 	.word	0x00000270
        /*00bc*/ 	.word	0x000000ff
        /*00c0*/ 	.word	0x00000010
        /*00c4*/ 	.short	0x0100
        /*00c6*/ 	.byte	0x08
	.zero		1


	//   ....[5]....
        /*00c8*/ 	.word	0x00000280
        /*00cc*/ 	.word	0x000000ff
        /*00d0*/ 	.word	0x00000038
        /*00d4*/ 	.short	0x0100
        /*00d6*/ 	.byte	0x08
	.zero		1


	//   ....[6]....
        /*00d8*/ 	.word	0x00000290
        /*00dc*/ 	.word	0x000000ff
        /*00e0*/ 	.word	0x00000018
        /*00e4*/ 	.short	0x0100
        /*00e6*/ 	.byte	0x08
	.zero		1


	//   ....[7]....
        /*00e8*/ 	.word	0x000002a0
        /*00ec*/ 	.word	0x000000ff
        /*00f0*/ 	.word	0x00000040
        /*00f4*/ 	.short	0x0100
        /*00f6*/ 	.byte	0x08
	.zero		1


	//   ....[8]....
        /*00f8*/ 	.word	0x000002b0
        /*00fc*/ 	.word	0x000000ff
        /*0100*/ 	.word	0x00000020
        /*0104*/ 	.short	0x0100
        /*0106*/ 	.byte	0x08
	.zero		1


	//   ....[9]....
        /*0108*/ 	.word	0x000002c0
        /*010c*/ 	.word	0x000000ff
        /*0110*/ 	.word	0x00000048
        /*0114*/ 	.short	0x0100
        /*0116*/ 	.byte	0x08
	.zero		1


	//   ....[10]....
        /*0118*/ 	.word	0x00000720
        /*011c*/ 	.word	0x000000ff
        /*0120*/ 	.word	0x00000060
        /*0124*/ 	.short	0x0100
        /*0126*/ 	.byte	0x06
	.zero		1


	//   ....[11]....
        /*0128*/ 	.word	0x000007a0
        /*012c*/ 	.word	0x000000ff
        /*0130*/ 	.word	0x00000068
        /*0134*/ 	.short	0x0100
        /*0136*/ 	.byte	0x06
	.zero		1


	//   ....[12]....
        /*0138*/ 	.word	0x000017e0
        /*013c*/ 	.word	0x000000ff
        /*0140*/ 	.word	0x00000000
        /*0144*/ 	.short	0x010a
        /*0146*/ 	.byte	0x06
	.zero		1


	//   ....[13]....
        /*0148*/ 	.word	0x00001820
        /*014c*/ 	.word	0x000000ff
        /*0150*/ 	.word	0x00000000
        /*0154*/ 	.short	0x010a
        /*0156*/ 	.byte	0x06
	.zero		1


	//   ....[14]....
        /*0158*/ 	.word	0x00002310
        /*015c*/ 	.word	0x000000ff
        /*0160*/ 	.word	0x00000000
        /*0164*/ 	.short	0x010a
        /*0166*/ 	.byte	0x0d
	.zero		1


	//   ....[15]....
        /*0168*/ 	.word	0x00002350
        /*016c*/ 	.word	0x000000ff
        /*0170*/ 	.word	0x00000000
        /*0174*/ 	.short	0x010a
        /*0176*/ 	.byte	0x0d
	.zero		1


	//   ....[16]....
        /*0178*/ 	.word	0x00002b40
        /*017c*/ 	.word	0x0000000f
        /*0180*/ 	.word	0x00000000
        /*0184*/ 	.short	0x0101
        /*0186*/ 	.byte	0x3f
	.zero		1


	//   ....[17]....
        /*0188*/ 	.word	0x000031e0
        /*018c*/ 	.word	0x0000000c
        /*0190*/ 	.word	0x00000000
        /*0194*/ 	.short	0x0101
        /*0196*/ 	.byte	0x3f
	.zero		1


	//   ....[18]....
        /*0198*/ 	.word	0x00008d80
        /*019c*/ 	.word	0x00000014
        /*01a0*/ 	.word	0x00000028
        /*01a4*/ 	.short	0x010a
        /*01a6*/ 	.byte	0x3f
	.zero		1


	//   ....[19]....
        /*01a8*/ 	.word	0x00009120
        /*01ac*/ 	.word	0x00000008
        /*01b0*/ 	.word	0x00000068
        /*01b4*/ 	.short	0x0101
        /*01b6*/ 	.byte	0x3f
	.zero		1


	//   ....[20]....
        /*01b8*/ 	.word	0x00009840
        /*01bc*/ 	.word	0x00000006
        /*01c0*/ 	.word	0x00000000
        /*01c4*/ 	.short	0x010a
        /*01c6*/ 	.byte	0x3f
	.zero		1


	//   ....[21]....
        /*01c8*/ 	.word	0x000098c0
        /*01cc*/ 	.word	0x00000007
        /*01d0*/ 	.word	0x00000000
        /*01d4*/ 	.short	0x010a
        /*01d6*/ 	.byte	0x3f
	.zero		1


	//   ....[22]....
        /*01d8*/ 	.word	0x00009950
        /*01dc*/ 	.word	0x0000000a
        /*01e0*/ 	.word	0x00000000
        /*01e4*/ 	.short	0x010a
        /*01e6*/ 	.byte	0x3f
	.zero		1


	//   ....[23]....
        /*01e8*/ 	.word	0x000099e0
        /*01ec*/ 	.word	0x0000000b
        /*01f0*/ 	.word	0x00000000
        /*01f4*/ 	.short	0x010a
        /*01f6*/ 	.byte	0x3f
	.zero		1


	//   ....[24]....
        /*01f8*/ 	.word	0x00009a70
        /*01fc*/ 	.word	0x00000003
        /*0200*/ 	.word	0x00000000
        /*0204*/ 	.short	0x010a
        /*0206*/ 	.byte	0x3f
	.zero		1


	//   ....[25]....
        /*0208*/ 	.word	0x00009ae0
        /*020c*/ 	.word	0x0000000d
        /*0210*/ 	.word	0x00000000
        /*0214*/ 	.short	0x010a
        /*0216*/ 	.byte	0x3f
	.zero		1


	//   ....[26]....
        /*0218*/ 	.word	0x00009b40
        /*021c*/ 	.word	0x0000000f
        /*0220*/ 	.word	0x00000000
        /*0224*/ 	.short	0x010a
        /*0226*/ 	.byte	0x3f
	.zero		1


	//   ....[27]....
        /*0228*/ 	.word	0x00009c10
        /*022c*/ 	.word	0x00000014
        /*0230*/ 	.word	0x00000028
        /*0234*/ 	.short	0x010a
        /*0236*/ 	.byte	0x3f
	.zero		1


	//   ....[28]....
        /*0238*/ 	.word	0x00009ce0
        /*023c*/ 	.word	0x00000006
        /*0240*/ 	.word	0x00000000
        /*0244*/ 	.short	0x010a
        /*0246*/ 	.byte	0x3f
	.zero		1


	//   ....[29]....
        /*0248*/ 	.word	0x00009d30
        /*024c*/ 	.word	0x00000007
        /*0250*/ 	.word	0x00000000
        /*0254*/ 	.short	0x010a
        /*0256*/ 	.byte	0x3f
	.zero		1


	//   ....[30]....
        /*0258*/ 	.word	0x00009d80
        /*025c*/ 	.word	0x0000000a
        /*0260*/ 	.word	0x00000000
        /*0264*/ 	.short	0x010a
        /*0266*/ 	.byte	0x3f
	.zero		1


	//   ....[31]....
        /*0268*/ 	.word	0x00009dd0
        /*026c*/ 	.word	0x0000000b
        /*0270*/ 	.word	0x00000000
        /*0274*/ 	.short	0x010a
        /*0276*/ 	.byte	0x3f
	.zero		1


	//----- nvinfo : EIATTR_NUM_MBARRIERS
	.align		4
.L_28:
        /*0278*/ 	.byte	0x03, 0x38
        /*027a*/ 	.short	0x000c


	//----- nvinfo : EIATTR_EXIT_INSTR_OFFSETS
	.align		4
        /*027c*/ 	.byte	0x04, 0x1c
        /*027e*/ 	.short	(.L_30 - .L_29)


	//   ....[0]....
.L_29:
        /*0280*/ 	.word	0x00000990


	//   ....[1]....
        /*0284*/ 	.word	0x00001180


	//   ....[2]....
        /*0288*/ 	.word	0x00008370


	//   ....[3]....
        /*028c*/ 	.word	0x000088d0


	//   ....[4]....
        /*0290*/ 	.word	0x00009ac0


	//----- nvinfo : EIATTR_MAX_THREADS
	.align		4
.L_30:
        /*0294*/ 	.byte	0x04, 0x05
        /*0296*/ 	.short	(.L_32 - .L_31)
.L_31:
        /*0298*/ 	.word	0x00000180
        /*029c*/ 	.word	0x00000001
        /*02a0*/ 	.word	0x00000001


	//----- nvinfo : EIATTR_CRS_STACK_SIZE
	.align		4
.L_32:
        /*02a4*/ 	.byte	0x04, 0x1e
        /*02a6*/ 	.short	(.L_34 - .L_33)
.L_33:
        /*02a8*/ 	.word	0x00000000


	//----- nvinfo : EIATTR_CBANK_PARAM_SIZE
	.align		4
.L_34:
        /*02ac*/ 	.byte	0x03, 0x19
        /*02ae*/ 	.short	0x0470


	//----- nvinfo : EIATTR_PARAM_CBANK
	.align		4
        /*02b0*/ 	.byte	0x04, 0x0a
        /*02b2*/ 	.short	(.L_36 - .L_35)
	.align		4
.L_35:
        /*02b4*/ 	.word	index@(.nv.constant0._ZN7cutlass13device_kernelINS_4gemm6kernel13GemmUniversalIN4cute5tupleIJiiiiEEENS1_10collective13CollectiveMmaINS1_37MainloopSm90TmaGmmaWarpSpecializedFP8ILi5ENS5_IJNS4_1CILi4EEENSA_ILi2EEENSA_ILi1EEEEEENS1_35KernelTmaWarpSpecializedCooperativeEEENS5_IJNSA_ILi256EEENSA_ILi64EEENSA_ILi128EEEEEENS_12float_e5m2_tENS5_IJlSD_lEEESL_SM_NS4_8TiledMMAINS4_8MMA_AtomIJNS4_4SM904GMMA30MMA_64x64x32_F32E5M2E5M2_SS_TNILNSQ_7ScaleInE1ELSS_1EEEEEENS4_6LayoutINS5_IJSC_SD_SD_EEENS5_IJSD_NSA_ILi0EEESX_EEEEENS5_IJNS4_10UnderscoreES10_S10_EEEEENS4_23SM90_TMA_LOAD_MULTICASTENS4_14ComposedLayoutINS4_7SwizzleILi3ELi4ELi3EEENS4_18smem_ptr_flag_bitsILi8EEENSV_INS5_IJNSA_ILi8EEESJ_EEENS5_IJSJ_SD_EEEEEEEvNS4_8identityES13_S1D_vS1E_EENS_8epilogue10collective6detail29Sm90TmaWarpSpecializedAdapterINS1H_15DefaultEpilogueISL_SM_SM_NS1G_6thread17LinearCombinationISL_Li1EffLNS1L_9ScaleType4KindE0ELNS_15FloatRoundStyleE2ESL_EENS1_15EpilogueDefaultEEEEEvvEEEEvNT_6ParamsE)
        /*02b8*/ 	.short	0x0210
        /*02ba*/ 	.short	0x0470


	//----- nvinfo : EIATTR_SW_WAR
	.align		4
.L_36:
        /*02bc*/ 	.byte	0x04, 0x36
        /*02be*/ 	.short	(.L_38 - .L_37)
.L_37:
        /*02c0*/ 	.word	0x00000008
.L_38:


//--------------------- .nv.callgraph             --------------------------
	.section	.nv.callgraph,"",@"SHT_CUDA_CALLGRAPH"
	.align	4
	.sectionentsize	8
	.align		4
        /*0000*/ 	.word	0x00000000
	.align		4
        /*0004*/ 	.word	0xffffffff
	.align		4
        /*0008*/ 	.word	0x00000000
	.align		4
        /*000c*/ 	.word	0xfffffffe
	.align		4
        /*0010*/ 	.word	0x00000000
	.align		4
        /*0014*/ 	.word	0xfffffffd
	.align		4
        /*0018*/ 	.word	0x00000000
	.align		4
        /*001c*/ 	.word	0xfffffffc


//--------------------- .nv.constant4             --------------------------
	.section	.nv.constant4,"a",@progbits
	.align	8
	.align		8
.nv.constant4:
        /*0000*/ 	.dword	_ZN40_INTERNAL_f65f7834_4_k_cu_31268866_175954cuda3std3__45__cpo5beginE
	.align		8
        /*0008*/ 	.dword	_ZN40_INTERNAL_f65f7834_4_k_cu_31268866_175954cuda3std3__45__cpo3endE
	.align		8
        /*0010*/ 	.dword	_ZN40_INTERNAL_f65f7834_4_k_cu_31268866_175954cuda3std3__45__cpo6cbeginE
	.align		8
        /*0018*/ 	.dword	_ZN40_INTERNAL_f65f7834_4_k_cu_31268866_175954cuda3std3__45__cpo4cendE
	.align		8
        /*0020*/ 	.dword	_ZN40_INTERNAL_f65f7834_4_k_cu_31268866_175954cuda3std3__442_GLOBAL__N__f65f7834_4_k_cu_31268866_175956ignoreE
	.align		8
        /*0028*/ 	.dword	_ZN40_INTERNAL_f65f7834_4_k_cu_31268866_175954cuda3std3__419piecewise_constructE
	.align		8
        /*0030*/ 	.dword	_ZN40_INTERNAL_f65f7834_4_k_cu_31268866_175954cuda3std3__48in_placeE
	.align		8
        /*0038*/ 	.dword	_ZN40_INTERNAL_f65f7834_4_k_cu_31268866_175954cuda3std6ranges3__45__cpo4swapE
	.align		8
        /*0040*/ 	.dword	_ZN40_INTERNAL_f65f7834_4_k_cu_31268866_175954cuda3std6ranges3__45__cpo9iter_moveE
	.align		8
        /*0048*/ 	.dword	_ZN40_INTERNAL_f65f7834_4_k_cu_31268866_175954cute7productE
	.align		8
        /*0050*/ 	.dword	_ZN40_INTERNAL_f65f7834_4_k_cu_31268866_175954cute1_E


//--------------------- .text._ZN7cutlass13device_kernelINS_4gemm6kernel13GemmUniversalIN4cute5tupleIJiiiiEEENS1_10collective13CollectiveMmaINS1_37MainloopSm90TmaGmmaWarpSpecializedFP8ILi5ENS5_IJNS4_1CILi4EEENSA_ILi2EEENSA_ILi1EEEEEENS1_35KernelTmaWarpSpecializedCooperativeEEENS5_IJNSA_ILi256EEENSA_ILi64EEENSA_ILi128EEEEEENS_12float_e5m2_tENS5_IJlSD_lEEESL_SM_NS4_8TiledMMAINS4_8MMA_AtomIJNS4_4SM904GMMA30MMA_64x64x32_F32E5M2E5M2_SS_TNILNSQ_7ScaleInE1ELSS_1EEEEEENS4_6LayoutINS5_IJSC_SD_SD_EEENS5_IJSD_NSA_ILi0EEESX_EEEEENS5_IJNS4_10UnderscoreES10_S10_EEEEENS4_23SM90_TMA_LOAD_MULTICASTENS4_14ComposedLayoutINS4_7SwizzleILi3ELi4ELi3EEENS4_18smem_ptr_flag_bitsILi8EEENSV_INS5_IJNSA_ILi8EEESJ_EEENS5_IJSJ_SD_EEEEEEEvNS4_8identityES13_S1D_vS1E_EENS_8epilogue10collective6detail29Sm90TmaWarpSpecializedAdapterINS1H_15DefaultEpilogueISL_SM_SM_NS1G_6thread17LinearCombinationISL_Li1EffLNS1L_9ScaleType4KindE0ELNS_15FloatRoundStyleE2ESL_EENS1_15EpilogueDefaultEEEEEvvEEEEvNT_6ParamsE --------------------------
	.section	.text._ZN7cutlass13device_kernelINS_4gemm6kernel13GemmUniversalIN4cute5tupleIJiiiiEEENS1_10collective13CollectiveMmaINS1_37MainloopSm90TmaGmmaWarpSpecializedFP8ILi5ENS5_IJNS4_1CILi4EEENSA_ILi2EEENSA_ILi1EEEEEENS1_35KernelTmaWarpSpecializedCooperativeEEENS5_IJNSA_ILi256EEENSA_ILi64EEENSA_ILi128EEEEEENS_12float_e5m2_tENS5_IJlSD_lEEESL_SM_NS4_8TiledMMAINS4_8MMA_AtomIJNS4_4SM904GMMA30MMA_64x64x32_F32E5M2E5M2_SS_TNILNSQ_7ScaleInE1ELSS_1EEEEEENS4_6LayoutINS5_IJSC_SD_SD_EEENS5_IJSD_NSA_ILi0EEESX_EEEEENS5_IJNS4_10UnderscoreES10_S10_EEEEENS4_23SM90_TMA_LOAD_MULTICASTENS4_14ComposedLayoutINS4_7SwizzleILi3ELi4ELi3EEENS4_18smem_ptr_flag_bitsILi8EEENSV_INS5_IJNSA_ILi8EEESJ_EEENS5_IJSJ_SD_EEEEEEEvNS4_8identityES13_S1D_vS1E_EENS_8epilogue10collective6detail29Sm90TmaWarpSpecializedAdapterINS1H_15DefaultEpilogueISL_SM_SM_NS1G_6thread17LinearCombinationISL_Li1EffLNS1L_9ScaleType4KindE0ELNS_15FloatRoundStyleE2ESL_EENS1_15EpilogueDefaultEEEEEvvEEEEvNT_6ParamsE,"ax",@progbits
	.align	128
.text._ZN7cutlass13device_kernelINS_4gemm6kernel13GemmUniversalIN4cute5tupleIJiiiiEEENS1_10collective13CollectiveMmaINS1_37MainloopSm90TmaGmmaWarpSpecializedFP8ILi5ENS5_IJNS4_1CILi4EEENSA_ILi2EEENSA_ILi1EEEEEENS1_35KernelTmaWarpSpecializedCooperativeEEENS5_IJNSA_ILi256EEENSA_ILi64EEENSA_ILi128EEEEEENS_12float_e5m2_tENS5_IJlSD_lEEESL_SM_NS4_8TiledMMAINS4_8MMA_AtomIJNS4_4SM904GMMA30MMA_64x64x32_F32E5M2E5M2_SS_TNILNSQ_7ScaleInE1ELSS_1EEEEEENS4_6LayoutINS5_IJSC_SD_SD_EEENS5_IJSD_NSA_ILi0EEESX_EEEEENS5_IJNS4_10UnderscoreES10_S10_EEEEENS4_23SM90_TMA_LOAD_MULTICASTENS4_14ComposedLayoutINS4_7SwizzleILi3ELi4ELi3EEENS4_18smem_ptr_flag_bitsILi8EEENSV_INS5_IJNSA_ILi8EEESJ_EEENS5_IJSJ_SD_EEEEEEEvNS4_8identityES13_S1D_vS1E_EENS_8epilogue10collective6detail29Sm90TmaWarpSpecializedAdapterINS1H_15DefaultEpilogueISL_SM_SM_NS1G_6thread17LinearCombinationISL_Li1EffLNS1L_9ScaleType4KindE0ELNS_15FloatRoundStyleE2ESL_EENS1_15EpilogueDefaultEEEEEvvEEEEvNT_6ParamsE:
        .type           _ZN7cutlass13device_kernelINS_4gemm6kernel13GemmUniversalIN4cute5tupleIJiiiiEEENS1_10collective13CollectiveMmaINS1_37MainloopSm90TmaGmmaWarpSpecializedFP8ILi5ENS5_IJNS4_1CILi4EEENSA_ILi2EEENSA_ILi1EEEEEENS1_35KernelTmaWarpSpecializedCooperativeEEENS5_IJNSA_ILi256EEENSA_ILi64EEENSA_ILi128EEEEEENS_12float_e5m2_tENS5_IJlSD_lEEESL_SM_NS4_8TiledMMAINS4_8MMA_AtomIJNS4_4SM904GMMA30MMA_64x64x32_F32E5M2E5M2_SS_TNILNSQ_7ScaleInE1ELSS_1EEEEEENS4_6LayoutINS5_IJSC_SD_SD_EEENS5_IJSD_NSA_ILi0EEESX_EEEEENS5_IJNS4_10UnderscoreES10_S10_EEEEENS4_23SM90_TMA_LOAD_MULTICASTENS4_14ComposedLayoutINS4_7SwizzleILi3ELi4ELi3EEENS4_18smem_ptr_flag_bitsILi8EEENSV_INS5_IJNSA_ILi8EEESJ_EEENS5_IJSJ_SD_EEEEEEEvNS4_8identityES13_S1D_vS1E_EENS_8epilogue10collective6detail29Sm90TmaWarpSpecializedAdapterINS1H_15DefaultEpilogueISL_SM_SM_NS1G_6thread17LinearCombinationISL_Li1EffLNS1L_9ScaleType4KindE0ELNS_15FloatRoundStyleE2ESL_EENS1_15EpilogueDefaultEEEEEvvEEEEvNT_6ParamsE,@function
        .size           _ZN7cutlass13device_kernelINS_4gemm6kernel13GemmUniversalIN4cute5tupleIJiiiiEEENS1_10collective13CollectiveMmaINS1_37MainloopSm90TmaGmmaWarpSpecializedFP8ILi5ENS5_IJNS4_1CILi4EEENSA_ILi2EEENSA_ILi1EEEEEENS1_35KernelTmaWarpSpecializedCooperativeEEENS5_IJNSA_ILi256EEENSA_ILi64EEENSA_ILi128EEEEEENS_12float_e5m2_tENS5_IJlSD_lEEESL_SM_NS4_8TiledMMAINS4_8MMA_AtomIJNS4_4SM904GMMA30MMA_64x64x32_F32E5M2E5M2_SS_TNILNSQ_7ScaleInE1ELSS_1EEEEEENS4_6LayoutINS5_IJSC_SD_SD_EEENS5_IJSD_NSA_ILi0EEESX_EEEEENS5_IJNS4_10UnderscoreES10_S10_EEEEENS4_23SM90_TMA_LOAD_MULTICASTENS4_14ComposedLayoutINS4_7SwizzleILi3ELi4ELi3EEENS4_18smem_ptr_flag_bitsILi8EEENSV_INS5_IJNSA_ILi8EEESJ_EEENS5_IJSJ_SD_EEEEEEEvNS4_8identityES13_S1D_vS1E_EENS_8epilogue10collective6detail29Sm90TmaWarpSpecializedAdapterINS1H_15DefaultEpilogueISL_SM_SM_NS1G_6thread17LinearCombinationISL_Li1EffLNS1L_9ScaleType4KindE0ELNS_15FloatRoundStyleE2ESL_EENS1_15EpilogueDefaultEEEEEvvEEEEvNT_6ParamsE,(.L_x_208 - _ZN7cutlass13device_kernelINS_4gemm6kernel13GemmUniversalIN4cute5tupleIJiiiiEEENS1_10collective13CollectiveMmaINS1_37MainloopSm90TmaGmmaWarpSpecializedFP8ILi5ENS5_IJNS4_1CILi4EEENSA_ILi2EEENSA_ILi1EEEEEENS1_35KernelTmaWarpSpecializedCooperativeEEENS5_IJNSA_ILi256EEENSA_ILi64EEENSA_ILi128EEEEEENS_12float_e5m2_tENS5_IJlSD_lEEESL_SM_NS4_8TiledMMAINS4_8MMA_AtomIJNS4_4SM904GMMA30MMA_64x64x32_F32E5M2E5M2_SS_TNILNSQ_7ScaleInE1ELSS_1EEEEEENS4_6LayoutINS5_IJSC_SD_SD_EEENS5_IJSD_NSA_ILi0EEESX_EEEEENS5_IJNS4_10UnderscoreES10_S10_EEEEENS4_23SM90_TMA_LOAD_MULTICASTENS4_14ComposedLayoutINS4_7SwizzleILi3ELi4ELi3EEENS4_18smem_ptr_flag_bitsILi8EEENSV_INS5_IJNSA_ILi8EEESJ_EEENS5_IJSJ_SD_EEEEEEEvNS4_8identityES13_S1D_vS1E_EENS_8epilogue10collective6detail29Sm90TmaWarpSpecializedAdapterINS1H_15DefaultEpilogueISL_SM_SM_NS1G_6thread17LinearCombinationISL_Li1EffLNS1L_9ScaleType4KindE0ELNS_15FloatRoundStyleE2ESL_EENS1_15EpilogueDefaultEEEEEvvEEEEvNT_6ParamsE)
        .other          _ZN7cutlass13device_kernelINS_4gemm6kernel13GemmUniversalIN4cute5tupleIJiiiiEEENS1_10collective13CollectiveMmaINS1_37MainloopSm90TmaGmmaWarpSpecializedFP8ILi5ENS5_IJNS4_1CILi4EEENSA_ILi2EEENSA_ILi1EEEEEENS1_35KernelTmaWarpSpecializedCooperativeEEENS5_IJNSA_ILi256EEENSA_ILi64EEENSA_ILi128EEEEEENS_12float_e5m2_tENS5_IJlSD_lEEESL_SM_NS4_8TiledMMAINS4_8MMA_AtomIJNS4_4SM904GMMA30MMA_64x64x32_F32E5M2E5M2_SS_TNILNSQ_7ScaleInE1ELSS_1EEEEEENS4_6LayoutINS5_IJSC_SD_SD_EEENS5_IJSD_NSA_ILi0EEESX_EEEEENS5_IJNS4_10UnderscoreES10_S10_EEEEENS4_23SM90_TMA_LOAD_MULTICASTENS4_14ComposedLayoutINS4_7SwizzleILi3ELi4ELi3EEENS4_18smem_ptr_flag_bitsILi8EEENSV_INS5_IJNSA_ILi8EEESJ_EEENS5_IJSJ_SD_EEEEEEEvNS4_8identityES13_S1D_vS1E_EENS_8epilogue10collective6detail29Sm90TmaWarpSpecializedAdapterINS1H_15DefaultEpilogueISL_SM_SM_NS1G_6thread17LinearCombinationISL_Li1EffLNS1L_9ScaleType4KindE0ELNS_15FloatRoundStyleE2ESL_EENS1_15EpilogueDefaultEEEEEvvEEEEvNT_6ParamsE,@"STO_CUDA_ENTRY STV_DEFAULT"
_ZN7cutlass13device_kernelINS_4gemm6kernel13GemmUniversalIN4cute5tupleIJiiiiEEENS1_10collective13CollectiveMmaINS1_37MainloopSm90TmaGmmaWarpSpecializedFP8ILi5ENS5_IJNS4_1CILi4EEENSA_ILi2EEENSA_ILi1EEEEEENS1_35KernelTmaWarpSpecializedCooperativeEEENS5_IJNSA_ILi256EEENSA_ILi64EEENSA_ILi128EEEEEENS_12float_e5m2_tENS5_IJlSD_lEEESL_SM_NS4_8TiledMMAINS4_8MMA_AtomIJNS4_4SM904GMMA30MMA_64x64x32_F32E5M2E5M2_SS_TNILNSQ_7ScaleInE1ELSS_1EEEEEENS4_6LayoutINS5_IJSC_SD_SD_EEENS5_IJSD_NSA_ILi0EEESX_EEEEENS5_IJNS4_10UnderscoreES10_S10_EEEEENS4_23SM90_TMA_LOAD_MULTICASTENS4_14ComposedLayoutINS4_7SwizzleILi3ELi4ELi3EEENS4_18smem_ptr_flag_bitsILi8EEENSV_INS5_IJNSA_ILi8EEESJ_EEENS5_IJSJ_SD_EEEEEEEvNS4_8identityES13_S1D_vS1E_EENS_8epilogue10collective6detail29Sm90TmaWarpSpecializedAdapterINS1H_15DefaultEpilogueISL_SM_SM_NS1G_6thread17LinearCombinationISL_Li1EffLNS1L_9ScaleType4KindE0ELNS_15FloatRoundStyleE2ESL_EENS1_15EpilogueDefaultEEEEEvvEEEEvNT_6ParamsE:
[----:B------:R-:W-:Y:S01]  /*0000*/  LDC R1, c[0x0][0x28] ;  /* 0x00000a00ff017b82 */ /* 0x000fe20000000800 */
[----:B------:R-:W0:Y:S01]  /*0010*/  S2R R0, SR_TID.X ;  /* 0x0000000000007919 */ /* 0x000e220000002100 */
[----:B------:R-:W-:Y:S01]  /*0020*/  ELECT P0, URZ, PT ;  /* 0x00000000003f782f */ /* 0x000fe20003800000 */
[----:B------:R-:W-:Y:S01]  /*0030*/  BSSY B0, `(.L_x_0) ;  /* 0x000000f000007945 */ /* 0x000fe20003800000 */
[--C-:B0-----:R-:W-:Y:S02]  /*0040*/  SHF.R.U32.HI R2, RZ, 0x5, R0.reuse ;  /* 0x00000005ff027819 */ /* 0x101fe40000011600 */
[----:B------:R-:W-:-:S03]  /*0050*/  SHF.R.U32.HI R3, RZ, 0x7, R0 ;  /* 0x00000007ff037819 */ /* 0x000fc60000011600 */
[----:B------:R-:W0:Y:S04]  /*0060*/  SHFL.IDX PT, R7, R2, RZ, 0x1f ;  /* 0x00001fff02077589 */ /* 0x000e2800000e0000 */
[----:B------:R-:W1:Y:S01]  /*0070*/  SHFL.IDX PT, R3, R3, RZ, 0x1f ;  /* 0x00001fff03037589 */ /* 0x000e6200000e0000 */
[----:B0-----:R-:W-:-:S13]  /*0080*/  ISETP.NE.OR P0, PT, R7, RZ, !P0 ;  /* 0x000000ff0700720c */ /* 0x001fda0004705670 */
[----:B-1----:R-:W-:Y:S05]  /*0090*/  @P0 BRA `(.L_x_1) ;  /* 0x0000000000200947 */ /* 0x002fea0003800000 */
[----:B------:R-:W-:Y:S02]  /*00a0*/  ULDC.64 UR4, c[0x0][0x198] ;  /* 0x0000660000047ab9 */ /* 0x000fe40000000a00 */
[----:B------:R-:W-:Y:S02]  /*00b0*/  UIADD3 UR6, UP0, UR4, 0xf0, URZ ;  /* 0x000000f004067890 */ /* 0x000fe4000ff1e03f */
[----:B------:R-:W-:Y:S02]  /*00c0*/  UIADD3 UR4, UP1, UR4, 0x1f0, URZ ;  /* 0x000001f004047890 */ /* 0x000fe4000ff3e03f */
[----:B------:R-:W-:Y:S02]  /*00d0*/  UIADD3.X UR7, URZ, UR5, URZ, UP0, !UPT ;  /* 0x000000053f077290 */ /* 0x000fe400087fe43f */
[----:B------:R-:W-:-:S07]  /*00e0*/  UIADD3.X UR5, URZ, UR5, URZ, UP1, !UPT ;  /* 0x000000053f057290 */ /* 0x000fce0008ffe43f */
[----:B------:R0:W-:Y:S02]  /*00f0*/  UTMACCTL.PF [UR6] ;  /* 0x00000000060079b9 */ /* 0x0001e40008040000 */
[----:B------:R0:W-:Y:S02]  /*0100*/  UTMACCTL.PF [UR4] ;  /* 0x00000000040079b9 */ /* 0x0001e40008040000 */
[----:B0-----:R-:W-:Y:S01]  /*0110*/  NOP ;  /* 0x0000000000007918 */ /* 0x001fe20000000000 */
.L_x_1:
[----:B------:R-:W-:Y:S05]  /*0120*/  BSYNC B0 ;  /* 0x0000000000007941 */ /* 0x000fea0003800000 */
.L_x_0:
[----:B------:R-:W0:Y:S02]  /*0130*/  SHFL.IDX PT, R4, R2, RZ, 0x1f ;  /* 0x00001fff02047589 */ /* 0x000e2400000e0000 */
[----:B0-----:R-:W-:-:S13]  /*0140*/  ISETP.NE.AND P0, PT, R4, RZ, PT ;  /* 0x000000ff0400720c */ /* 0x001fda0003f05270 */
[----:B------:R-:W-:Y:S05]  /*0150*/  @P0 BRA `(.L_x_2) ;  /* 0x0000000000600947 */ /* 0x000fea0003800000 */
[----:B------:R-:W0:Y:S01]  /*0160*/  S2UR UR8, SR_CgaCtaId ;  /* 0x00000000000879c3 */ /* 0x000e220000008800 */
[----:B------:R-:W-:Y:S01]  /*0170*/  UMOV UR4, 0x400 ;  /* 0x0000040000047882 */ /* 0x000fe20000000000 */
[----:B------:R-:W-:Y:S01]  /*0180*/  UMOV UR5, 0x1 ;  /* 0x0000000100057882 */ /* 0x000fe20000000000 */
[----:B------:R-:W-:Y:S01]  /*0190*/  UMOV UR6, 0xa ;  /* 0x0000000a00067882 */ /* 0x000fe20000000000 */
[----:B------:R-:W-:Y:S01]  /*01a0*/  ELECT P0, URZ, PT ;  /* 0x00000000003f782f */ /* 0x000fe20003800000 */
[----:B------:R-:W-:-:S04]  /*01b0*/  UIADD3 UR6, -UR6, 0x100000, URZ ;  /* 0x0010000006067890 */ /* 0x000fc8000fffe13f */
[----:B------:R-:W-:Y:S02]  /*01c0*/  USHF.L.U32 UR7, UR6, 0xb, URZ ;  /* 0x0000000b06077899 */ /* 0x000fe4000800063f */
[----:B------:R-:W-:Y:S02]  /*01d0*/  USHF.L.U32 UR6, UR6, 0x1, URZ ;  /* 0x0000000106067899 */ /* 0x000fe4000800063f */
[----:B0-----:R-:W-:Y:S02]  /*01e0*/  ULEA UR8, UR8, UR4, 0x18 ;  /* 0x0000000408087291 */ /* 0x001fe4000f8ec03f */
[----:B------:R-:W-:-:S04]  /*01f0*/  UIADD3 UR4, -UR5, 0x100000, URZ ;  /* 0x0010000005047890 */ /* 0x000fc8000fffe13f */
[----:B------:R-:W-:Y:S02]  /*0200*/  USHF.L.U32 UR5, UR4, 0xb, URZ ;  /* 0x0000000b04057899 */ /* 0x000fe4000800063f */
[----:B------:R-:W-:Y:S01]  /*0210*/  USHF.L.U32 UR4, UR4, 0x1, URZ ;  /* 0x0000000104047899 */ /* 0x000fe2000800063f */
[----:B------:R-:W0:Y:S11]  /*0220*/  FENCE.VIEW.ASYNC.S ;  /* 0x00000000000073c6 */ /* 0x000e360000000000 */
[----:B0-----:R0:W1:Y:S01]  /*0230*/  SYNCS.EXCH.64 URZ, [UR8], UR4 ;  /* 0x00000004083f75b2 */ /* 0x0010620008000100 */
[----:B------:R0:W2:Y:S01]  /*0240*/  SYNCS.EXCH.64 URZ, [UR8+0x28], UR6 ;  /* 0x00002806083f75b2 */ /* 0x0000a20008000100 */
[----:B------:R0:W3:Y:S01]  /*0250*/  SYNCS.EXCH.64 URZ, [UR8+0x8], UR4 ;  /* 0x00000804083f75b2 */ /* 0x0000e20008000100 */
[----:B------:R0:W4:Y:S01]  /*0260*/  SYNCS.EXCH.64 URZ, [UR8+0x30], UR6 ;  /* 0x00003006083f75b2 */ /* 0x0001220008000100 */
[----:B------:R0:W0:Y:S01]  /*0270*/  SYNCS.EXCH.64 URZ, [UR8+0x10], UR4 ;  /* 0x00001004083f75b2 */ /* 0x0000220008000100 */
[----:B------:R0:W0:Y:S01]  /*0280*/  SYNCS.EXCH.64 URZ, [UR8+0x38], UR6 ;  /* 0x00003806083f75b2 */ /* 0x0000220008000100 */
[----:B------:R0:W0:Y:S01]  /*0290*/  SYNCS.EXCH.64 URZ, [UR8+0x18], UR4 ;  /* 0x00001804083f75b2 */ /* 0x0000220008000100 */
[----:B------:R0:W0:Y:S01]  /*02a0*/  SYNCS.EXCH.64 URZ, [UR8+0x40], UR6 ;  /* 0x00004006083f75b2 */ /* 0x0000220008000100 */
[----:B------:R0:W0:Y:S01]  /*02b0*/  SYNCS.EXCH.64 URZ, [UR8+0x20], UR4 ;  /* 0x00002004083f75b2 */ /* 0x0000220008000100 */
[----:B------:R0:W0:Y:S01]  /*02c0*/  SYNCS.EXCH.64 URZ, [UR8+0x48], UR6 ;  /* 0x00004806083f75b2 */ /* 0x0000220008000100 */
[----:B------:R-:W-:Y:S01]  /*02d0*/  NOP ;  /* 0x0000000000007918 */ /* 0x000fe20000000000 */
.L_x_2:
[----:B------:R-:W-:Y:S01]  /*02e0*/  SHF.R.S32.HI R5, RZ, 0x1f, R0 ;  /* 0x0000001fff057819 */ /* 0x000fe20000011400 */
[----:B------:R-:W5:Y:S01]  /*02f0*/  SHFL.IDX PT, R2, R2, RZ, 0x1f ;  /* 0x00001fff02027589 */ /* 0x000f6200000e0000 */
[----:B0-----:R-:W0:Y:S01]  /*0300*/  S2UR UR8, SR_CTAID.X ;  /* 0x00000000000879c3 */ /* 0x001e220000002500 */
[----:B------:R-:W-:Y:S02]  /*0310*/  ELECT P0, URZ, PT ;  /* 0x00000000003f782f */ /* 0x000fe40003800000 */
[----:B------:R-:W-:Y:S01]  /*0320*/  LEA.HI R5, R5, R0, RZ, 0x7 ;  /* 0x0000000005057211 */ /* 0x000fe200078f38ff */
[----:B------:R-:W1:Y:S01]  /*0330*/  S2R R8, SR_CTAID.Y ;  /* 0x0000000000087919 */ /* 0x000e620000002600 */
[----:B------:R-:W-:Y:S01]  /*0340*/  SHF.R.S32.HI R13, RZ, 0x1f, R4 ;  /* 0x0000001fff0d7819 */ /* 0x000fe20000011404 */
[----:B------:R-:W-:Y:S01]  /*0350*/  ULDC UR4, c[0x0][0x150] ;  /* 0x0000540000047ab9 */ /* 0x000fe20000000800 */
[----:B------:R-:W-:Y:S01]  /*0360*/  LOP3.LUT R5, R5, 0xffffff80, RZ, 0xc0, !PT ;  /* 0xffffff8005057812 */ /* 0x000fe200078ec0ff */
[----:B------:R-:W-:Y:S01]  /*0370*/  VIADD R16, R3, 0xffffffff ;  /* 0xffffffff03107836 */ /* 0x000fe20000000000 */
[----:B------:R-:W-:Y:S01]  /*0380*/  LEA.HI R13, R13, R4, RZ, 0x2 ;  /* 0x000000040d0d7211 */ /* 0x000fe200078f10ff */
[----:B------:R-:W2:Y:S01]  /*0390*/  LDC R12, c[0x0][0x144] ;  /* 0x00005100ff0c7b82 */ /* 0x000ea20000000800 */
[----:B------:R-:W-:Y:S01]  /*03a0*/  NOP ;  /* 0x0000000000007918 */ /* 0x000fe20000000000 */
[----:B------:R-:W-:Y:S01]  /*03b0*/  IMAD.IADD R5, R0, 0x1, -R5 ;  /* 0x0000000100057824 */ /* 0x000fe200078e0a05 */
[----:B------:R-:W-:Y:S01]  /*03c0*/  LOP3.LUT R13, R13, 0x3ffffffc, RZ, 0xc0, !PT ;  /* 0x3ffffffc0d0d7812 */ /* 0x000fe200078ec0ff */
[----:B------:R-:W-:Y:S01]  /*03d0*/  NOP ;  /* 0x0000000000007918 */ /* 0x000fe20000000000 */
[----:B------:R-:W-:-:S02]  /*03e0*/  ISETP.GE.U32.AND P6, PT, R16, 0x2, PT ;  /* 0x000000021000780c */ /* 0x000fc40003fc6070 */
[----:B------:R-:W-:Y:S01]  /*03f0*/  SHF.R.S32.HI R6, RZ, 0x1f, R5 ;  /* 0x0000001fff067819 */ /* 0x000fe20000011405 */
[----:B------:R-:W-:Y:S01]  /*0400*/  IMAD.IADD R4, R4, 0x1, -R13 ;  /* 0x0000000104047824 */ /* 0x000fe200078e0a0d */
[----:B------:R-:W3:Y:S01]  /*0410*/  LDC R14, c[0x0][0x140] ;  /* 0x00005000ff0e7b82 */ /* 0x000ee20000000800 */
[----:B------:R-:W-:Y:S02]  /*0420*/  ISETP.NE.AND P4, PT, R3, RZ, PT ;  /* 0x000000ff0300720c */ /* 0x000fe40003f85270 */
[----:B------:R-:W-:Y:S02]  /*0430*/  LEA.HI R6, R6, R5, RZ, 0x3 ;  /* 0x0000000506067211 */ /* 0x000fe400078f18ff */
[----:B-----5:R-:W-:Y:S02]  /*0440*/  ISETP.NE.OR P0, PT, R2, RZ, !P0 ;  /* 0x000000ff0200720c */ /* 0x020fe40004705670 */
[--C-:B------:R-:W-:Y:S02]  /*0450*/  SHF.R.S32.HI R2, RZ, 0x3, R6.reuse ;  /* 0x00000003ff027819 */ /* 0x100fe40000011406 */
[----:B------:R-:W-:-:S02]  /*0460*/  SHF.R.S32.HI R11, RZ, 0x1f, R6 ;  /* 0x0000001fff0b7819 */ /* 0x000fc40000011406 */
[----:B0-----:R-:W-:Y:S02]  /*0470*/  I2FP.F32.U32 R6, UR8 ;  /* 0x0000000800067c45 */ /* 0x001fe40008201000 */
[----:B------:R-:W-:-:S03]  /*0480*/  LEA.HI R11, R11, R2, RZ, 0x2 ;  /* 0x000000020b0b7211 */ /* 0x000fc600078f10ff */
[----:B------:R-:W-:Y:S01]  /*0490*/  FMUL R6, R6, UR4 ;  /* 0x0000000406067c20 */ /* 0x000fe20008400000 */
[----:B------:R-:W-:Y:S01]  /*04a0*/  LOP3.LUT R11, R11, 0xfffffffc, RZ, 0xc0, !PT ;  /* 0xfffffffc0b0b7812 */ /* 0x000fe200078ec0ff */
[----:B------:R-:W-:Y:S01]  /*04b0*/  VOTEU.ALL UP0, P0 ;  /* 0x00000000003f7886 */ /* 0x000fe20000000000 */
[----:B------:R-:W-:Y:S01]  /*04c0*/  ULDC UR4, c[0x0][0x154] ;  /* 0x0000550000047ab9 */ /* 0x000fe20000000800 */
[----:B------:R-:W-:Y:S02]  /*04d0*/  VOTEU.ALL UP1, P0 ;  /* 0x00000000003f7886 */ /* 0x000fe40000020000 */
[----:B------:R-:W-:Y:S01]  /*04e0*/  IMAD.IADD R11, R2, 0x1, -R11 ;  /* 0x00000001020b7824 */ /* 0x000fe200078e0a0b */
[----:B------:R-:W0:Y:S01]  /*04f0*/  F2I.U32.TRUNC.NTZ R6, R6 ;  /* 0x0000000600067305 */ /* 0x000e22000020f000 */
[----:B-1----:R-:W-:Y:S01]  /*0500*/  I2FP.F32.U32 R2, R8 ;  /* 0x0000000800027245 */ /* 0x002fe20000201000 */
[----:B------:R-:W1:Y:S01]  /*0510*/  @!UP0 S2UR UR7, SR_CgaCtaId ;  /* 0x00000000000789c3 */ /* 0x000e620000008800 */
[----:B------:R-:W-:Y:S01]  /*0520*/  IMAD R4, R4, 0x4, R11 ;  /* 0x0000000404047824 */ /* 0x000fe200078e020b */
[----:B------:R-:W-:Y:S01]  /*0530*/  @!UP0 UMOV UR6, 0x400 ;  /* 0x0000040000068882 */ /* 0x000fe20000000000 */
[----:B---3--:R-:W-:Y:S01]  /*0540*/  ISETP.EQ.U32.AND P2, PT, R14, 0x1, PT ;  /* 0x000000010e00780c */ /* 0x008fe20003f42070 */
[----:B------:R-:W-:Y:S01]  /*0550*/  FMUL R10, R2, UR4 ;  /* 0x00000004020a7c20 */ /* 0x000fe20008400000 */
[----:B------:R-:W-:Y:S01]  /*0560*/  SHF.R.S32.HI R2, RZ, 0x1f, R7 ;  /* 0x0000001fff027819 */ /* 0x000fe20000011407 */
[----:B------:R-:W-:Y:S01]  /*0570*/  UMOV UR4, 0x20 ;  /* 0x0000002000047882 */ /* 0x000fe20000000000 */
[----:B------:R-:W-:Y:S01]  /*0580*/  SHF.R.S32.HI R11, RZ, 0x1f, R4 ;  /* 0x0000001fff0b7819 */ /* 0x000fe20000011404 */
[----:B------:R-:W-:-:S04]  /*0590*/  @!UP0 UIADD3 UR4, -UR4, 0x100000, URZ ;  /* 0x0010000004048890 */ /* 0x000fc8000fffe13f */
[----:B------:R-:W-:Y:S02]  /*05a0*/  @!UP0 USHF.L.U32 UR5, UR4, 0xb, URZ ;  /* 0x0000000b04058899 */ /* 0x000fe4000800063f */
[----:B------:R-:W-:Y:S01]  /*05b0*/  @!UP0 USHF.L.U32 UR4, UR4, 0x1, URZ ;  /* 0x0000000104048899 */ /* 0x000fe2000800063f */
[----:B------:R-:W-:Y:S01]  /*05c0*/  LEA.HI R2, R2, R7, RZ, 0x2 ;  /* 0x0000000702027211 */ /* 0x000fe200078f10ff */
[----:B------:R-:W3:Y:S01]  /*05d0*/  F2I.U32.TRUNC.NTZ R10, R10 ;  /* 0x0000000a000a7305 */ /* 0x000ee2000020f000 */
[----:B------:R-:W-:Y:S01]  /*05e0*/  LEA.HI R11, R11, R4, RZ, 0x2 ;  /* 0x000000040b0b7211 */ /* 0x000fe200078f10ff */
[----:B0-----:R-:W-:Y:S01]  /*05f0*/  IMAD.MOV R13, RZ, RZ, -R6 ;  /* 0x000000ffff0d7224 */ /* 0x001fe200078e0a06 */
[----:B------:R-:W-:Y:S02]  /*0600*/  LOP3.LUT R2, R2, 0xfffffffc, RZ, 0xc0, !PT ;  /* 0xfffffffc02027812 */ /* 0x000fe400078ec0ff */
[----:B------:R-:W-:Y:S01]  /*0610*/  LOP3.LUT R11, R11, 0xfffffffc, RZ, 0xc0, !PT ;  /* 0xfffffffc0b0b7812 */ /* 0x000fe200078ec0ff */
[----:B--2---:R-:W-:-:S02]  /*0620*/  IMAD R12, R12, R13, UR8 ;  /* 0x000000080c0c7e24 */ /* 0x004fc4000f8e020d */
[----:B------:R-:W0:Y:S01]  /*0630*/  LDC R13, c[0x0][0x148] ;  /* 0x00005200ff0d7b82 */ /* 0x000e220000000800 */
[----:B------:R-:W-:Y:S02]  /*0640*/  IMAD.IADD R7, R7, 0x1, -R2 ;  /* 0x0000000107077824 */ /* 0x000fe400078e0a02 */
[C---:B------:R-:W-:Y:S01]  /*0650*/  IMAD.IADD R11, R4.reuse, 0x1, -R11 ;  /* 0x00000001040b7824 */ /* 0x040fe200078e0a0b */
[----:B-1----:R-:W-:Y:S01]  /*0660*/  @!UP0 ULEA UR6, UR7, UR6, 0x18 ;  /* 0x0000000607068291 */ /* 0x002fe2000f8ec03f */
[----:B---3--:R-:W-:Y:S01]  /*0670*/  IMAD.MOV R20, RZ, RZ, -R10 ;  /* 0x000000ffff147224 */ /* 0x008fe200078e0a0a */
[----:B------:R-:W-:Y:S01]  /*0680*/  ISETP.NE.AND P1, PT, R7, 0x3, PT ;  /* 0x000000030700780c */ /* 0x000fe20003f25270 */
[----:B------:R-:W-:Y:S01]  /*0690*/  VOTEU.ALL UP0, P0 ;  /* 0x00000000003f7886 */ /* 0x000fe20000000000 */
[----:B------:R-:W-:Y:S01]  /*06a0*/  ISETP.NE.AND P3, PT, R11, R12, PT ;  /* 0x0000000c0b00720c */ /* 0x000fe20003f65270 */
[----:B------:R-:W-:Y:S01]  /*06b0*/  IMAD.SHL.U32 R11, R4, 0x4, RZ ;  /* 0x00000004040b7824 */ /* 0x000fe200078e00ff */
[----:B------:R-:W-:Y:S01]  /*06c0*/  LOP3.LUT P0, RZ, R5, 0x7, RZ, 0xc0, !PT ;  /* 0x0000000705ff7812 */ /* 0x000fe2000780c0ff */
[----:B------:R-:W-:Y:S01]  /*06d0*/  IMAD.MOV.U32 R5, RZ, RZ, 0x1 ;  /* 0x00000001ff057424 */ /* 0x000fe200078e00ff */
[----:B------:R-:W-:-:S02]  /*06e0*/  ISETP.EQ.OR P1, PT, R7, RZ, !P1 ;  /* 0x000000ff0700720c */ /* 0x000fc40004f22670 */
[----:B------:R-:W-:Y:S02]  /*06f0*/  LOP3.LUT R6, R4, 0xc, R11, 0x78, !PT ;  /* 0x0000000c04067812 */ /* 0x000fe400078e780b */
[----:B------:R-:W-:Y:S01]  /*0700*/  ISETP.EQ.AND P1, PT, R3, RZ, P1 ;  /* 0x000000ff0300720c */ /* 0x000fe20000f22270 */
[----:B------:R-:W1:Y:S02]  /*0710*/  FENCE.VIEW.ASYNC.S ;  /* 0x00000000000073c6 */ /* 0x000e640000000000 */
[----:B-1----:R1:W2:Y:S01]  /*0720*/  @!UP0 SYNCS.EXCH.64 URZ, [UR6+0x60], UR4 ;  /* 0x00006004063f85b2 */ /* 0x0022a20008000100 */
[----:B------:R-:W-:Y:S02]  /*0730*/  ISETP.LT.U32.AND P0, PT, R6, 0x8, !P0 ;  /* 0x000000080600780c */ /* 0x000fe40004701070 */
[----:B------:R-:W-:Y:S02]  /*0740*/  SEL R4, RZ, 0x1, !P1 ;  /* 0x00000001ff047807 */ /* 0x000fe40004800000 */
[----:B------:R-:W-:Y:S01]  /*0750*/  @P3 SHF.R.S32.HI R11, RZ, 0x1f, R6 ;  /* 0x0000001fff0b3819 */ /* 0x000fe20000011406 */
[----:B0-----:R-:W-:Y:S01]  /*0760*/  IMAD R2, R13, R20, R8 ;  /* 0x000000140d027224 */ /* 0x001fe200078e0208 */
[----:B------:R-:W-:-:S02]  /*0770*/  SEL R4, R4, 0x2, P6 ;  /* 0x0000000204047807 */ /* 0x000fc40003000000 */
[----:B------:R-:W-:-:S04]  /*0780*/  @P3 LEA.HI R11, R11, R6, RZ, 0x2 ;  /* 0x000000060b0b3211 */ /* 0x000fc800078f10ff */
[----:B------:R-:W-:Y:S01]  /*0790*/  @P3 SHF.R.S32.HI R11, RZ, 0x2, R11 ;  /* 0x00000002ff0b3819 */ /* 0x000fe2000001140b */
[----:B------:R1:W0:Y:S03]  /*07a0*/  @!UP1 SYNCS.EXCH.64 URZ, [UR6+0x68], UR4 ;  /* 0x00006804063f95b2 */ /* 0x0002260008000100 */
[----:B------:R-:W-:Y:S01]  /*07b0*/  @P3 ISETP.NE.AND P5, PT, R11, R2, PT ;  /* 0x000000020b00320c */ /* 0x000fe20003fa5270 */
[----:B------:R-:W-:Y:S01]  /*07c0*/  NOP ;  /* 0x0000000000007918 */ /* 0x000fe20000000000 */
[----:B------:R-:W-:Y:S02]  /*07d0*/  SEL R2, RZ, 0x1, !P0 ;  /* 0x00000001ff027807 */ /* 0x000fe40004000000 */
[----:B------:R-:W-:-:S04]  /*07e0*/  @P3 SEL R5, RZ, 0x1, P5 ;  /* 0x00000001ff053807 */ /* 0x000fc80002800000 */
[----:B------:R-:W-:Y:S01]  /*07f0*/  LOP3.LUT R5, R5, R2, RZ, 0xc0, !PT ;  /* 0x0000000205057212 */ /* 0x000fe200078ec0ff */
[----:B-12---:R-:W-:Y:S06]  /*0800*/  @!P2 BRA `(.L_x_3) ;  /* 0x000000000008a947 */ /* 0x006fec0003800000 */
[----:B0---4-:R-:W-:Y:S01]  /*0810*/  UCGABAR_ARV ;  /* 0x00000000000079c7 */ /* 0x011fe20008000000 */
[----:B------:R-:W-:Y:S05]  /*0820*/  BRA `(.L_x_4) ;  /* 0x0000000000047947 */ /* 0x000fea0003800000 */
.L_x_3:
[----:B0---4-:R-:W-:Y:S01]  /*0830*/  NOP ;  /* 0x0000000000007918 */ /* 0x011fe20000000000 */
.L_x_4:
[----:B------:R-:W0:Y:S01]  /*0840*/  LDC R2, c[0x0][0x65c] ;  /* 0x00019700ff027b82 */ /* 0x000e220000000800 */
[----:B------:R-:W-:Y:S01]  /*0850*/  IMAD.MOV.U32 R3, RZ, RZ, RZ ;  /* 0x000000ffff037224 */ /* 0x000fe200078e00ff */
[----:B0-----:R-:W-:Y:S01]  /*0860*/  ISETP.NE.AND P3, PT, R2, 0x1, PT ;  /* 0x000000010200780c */ /* 0x001fe20003f65270 */
[----:B------:R-:W-:-:S12]  /*0870*/  IMAD.U32 R2, RZ, RZ, UR8 ;  /* 0x00000008ff027e24 */ /* 0x000fd8000f8e00ff */
[----:B------:R-:W0:Y:S01]  /*0880*/  @P3 LDC R15, c[0x0][0x10] ;  /* 0x00000400ff0f3b82 */ /* 0x000e220000000800 */
[----:B------:R-:W-:Y:S02]  /*0890*/  @P3 IMAD.MOV.U32 R9, RZ, RZ, RZ ;  /* 0x000000ffff093224 */ /* 0x000fe400078e00ff */
[----:B------:R-:W-:-:S05]  /*08a0*/  @P3 IMAD.MOV.U32 R17, RZ, RZ, RZ ;  /* 0x000000ffff113224 */ /* 0x000fca00078e00ff */
[----:B------:R-:W1:Y:S01]  /*08b0*/  @!P3 LDC R11, c[0x0][0xc] ;  /* 0x00000300ff0bbb82 */ /* 0x000e620000000800 */
[----:B0-----:R-:W-:-:S04]  /*08c0*/  @P3 IMAD.WIDE.U32 R14, R15, UR8, R8 ;  /* 0x000000080f0e3c25 */ /* 0x001fc8000f8e0008 */
[----:B-1----:R-:W-:-:S04]  /*08d0*/  @!P3 IMAD.WIDE.U32 R10, R8, R11, R2 ;  /* 0x0000000b080ab225 */ /* 0x002fc800078e0002 */
[----:B------:R-:W-:Y:S02]  /*08e0*/  @P3 IMAD.MOV.U32 R2, RZ, RZ, R14 ;  /* 0x000000ffff023224 */ /* 0x000fe400078e000e */
[----:B------:R-:W-:Y:S02]  /*08f0*/  @P3 IMAD.IADD R3, R15, 0x1, R17 ;  /* 0x000000010f033824 */ /* 0x000fe400078e0211 */
[----:B------:R-:W-:Y:S02]  /*0900*/  @!P3 IMAD.MOV.U32 R2, RZ, RZ, R10 ;  /* 0x000000ffff02b224 */ /* 0x000fe400078e000a */
[----:B------:R-:W-:Y:S01]  /*0910*/  @!P3 IMAD.MOV.U32 R3, RZ, RZ, R11 ;  /* 0x000000ffff03b224 */ /* 0x000fe200078e000b */
[----:B------:R-:W-:Y:S06]  /*0920*/  @!P2 BRA `(.L_x_5) ;  /* 0x00000000000ca947 */ /* 0x000fec0003800000 */
[----:B------:R-:W-:Y:S01]  /*0930*/  UCGABAR_WAIT ;  /* 0x0000000000007dc7 */ /* 0x000fe20008000000 */
[----:B------:R-:W-:Y:S01]  /*0940*/  CCTL.IVALL ;  /* 0x00000000ff00798f */ /* 0x000fe20002000000 */
[----:B------:R-:W-:Y:S05]  /*0950*/  BRA `(.L_x_6) ;  /* 0x0000000000047947 */ /* 0x000fea0003800000 */
.L_x_5:
[----:B------:R-:W-:Y:S06]  /*0960*/  BAR.SYNC.DEFER_BLOCKING 0x0 ;  /* 0x0000000000007b1d */ /* 0x000fec0000010000 */
.L_x_6:
[----:B------:R-:W-:Y:S05]  /*0970*/  @!P4 BRA `(.L_x_7) ;  /* 0x000000780080c947 */ /* 0x000fea0003800000 */
[----:B------:R-:W-:-:S13]  /*0980*/  ISETP.GT.U32.AND P0, PT, R16, 0x1, PT ;  /* 0x000000011000780c */ /* 0x000fda0003f04070 */
[----:B------:R-:W-:Y:S05]  /*0990*/  @P0 EXIT ;  /* 0x000000000000094d */ /* 0x000fea0003800000 */
[----:B------:R-:W-:Y:S01]  /*09a0*/  ULDC.64 UR4, c[0x0][0x650] ;  /* 0x0001940000047ab9 */ /* 0x000fe20000000a00 */
[----:B------:R-:W-:Y:S01]  /*09b0*/  PRMT R14, RZ, 0x7610, R14 ;  /* 0x00007610ff0e7816 */ /* 0x000fe2000000000e */
[----:B------:R-:W-:Y:S01]  /*09c0*/  IMAD.MOV.U32 R10, RZ, RZ, -0x1 ;  /* 0xffffffffff0a7424 */ /* 0x000fe200078e00ff */
[----:B------:R-:W-:Y:S01]  /*09d0*/  ISETP.GE.U32.AND P0, PT, R2, UR4, PT ;  /* 0x0000000402007c0c */ /* 0x000fe2000bf06070 */
[----:B------:R-:W-:Y:S02]  /*09e0*/  IMAD.MOV.U32 R11, RZ, RZ, -0x1 ;  /* 0xffffffffff0b7424 */ /* 0x000fe400078e00ff */
[----:B------:R-:W-:Y:S01]  /*09f0*/  IMAD.MOV.U32 R7, RZ, RZ, -0x1 ;  /* 0xffffffffff077424 */ /* 0x000fe200078e00ff */
[----:B------:R-:W-:-:S13]  /*0a00*/  ISETP.GE.U32.AND.EX P0, PT, R3, UR5, PT, P0 ;  /* 0x0000000503007c0c */ /* 0x000fda000bf06100 */
[----:B------:R-:W-:Y:S05]  /*0a10*/  @P0 BRA `(.L_x_8) ;  /* 0x0000000400280947 */ /* 0x000fea0003800000 */
[----:B------:R-:W0:Y:S01]  /*0a20*/  LDC.64 R22, c[0x0][0x628] ;  /* 0x00018a00ff167b82 */ /* 0x000e220000000a00 */
[----:B------:R-:W-:Y:S02]  /*0a30*/  IMAD.MOV.U32 R10, RZ, RZ, R2 ;  /* 0x000000ffff0a7224 */ /* 0x000fe400078e0002 */
[----:B------:R-:W-:-:S05]  /*0a40*/  IMAD.MOV.U32 R11, RZ, RZ, R3 ;  /* 0x000000ffff0b7224 */ /* 0x000fca00078e0003 */
[----:B------:R-:W1:Y:S08]  /*0a50*/  LDC R18, c[0x0][0x630] ;  /* 0x00018c00ff127b82 */ /* 0x000e700000000800 */
[----:B------:R-:W2:Y:S01]  /*0a60*/  LDC.64 R24, c[0x0][0x620] ;  /* 0x00018800ff187b82 */ /* 0x000ea20000000a00 */
[----:B0-----:R-:W-:-:S04]  /*0a70*/  ISETP.NE.U32.AND P0, PT, R22, RZ, PT ;  /* 0x000000ff1600720c */ /* 0x001fc80003f05070 */
[----:B------:R-:W-:-:S13]  /*0a80*/  ISETP.NE.AND.EX P0, PT, R23, RZ, PT, P0 ;  /* 0x000000ff1700720c */ /* 0x000fda0003f05300 */
[----:B-12---:R-:W-:Y:S05]  /*0a90*/  @!P0 BRA `(.L_x_9) ;  /* 0x0000000000288947 */ /* 0x006fea0003800000 */
[----:B------:R-:W0:Y:S02]  /*0aa0*/  LDC R7, c[0x0][0x634] ;  /* 0x00018d00ff077b82 */ /* 0x000e240000000800 */
[----:B0-----:R-:W-:-:S05]  /*0ab0*/  IADD3 R7, P0, R2, R7, RZ ;  /* 0x0000000702077210 */ /* 0x001fca0007f1e0ff */
[----:B------:R-:W-:-:S04]  /*0ac0*/  IMAD.X R19, RZ, RZ, R3, P0 ;  /* 0x000000ffff137224 */ /* 0x000fc800000e0603 */
[----:B------:R-:W-:-:S04]  /*0ad0*/  IMAD.WIDE.U32 R10, R19, R22, RZ ;  /* 0x00000016130a7225 */ /* 0x000fc800078e00ff */
[----:B------:R-:W-:-:S04]  /*0ae0*/  IMAD.WIDE.U32 R14, P0, R7, R23, R10 ;  /* 0x00000017070e7225 */ /* 0x000fc8000780000a */
[----:B------:R-:W-:-:S04]  /*0af0*/  IMAD.WIDE.U32 R10, R7, R22, RZ ;  /* 0x00000016070a7225 */ /* 0x000fc800078e00ff */
[----:B------:R-:W-:Y:S01]  /*0b00*/  IMAD.X R17, RZ, RZ, RZ, P0 ;  /* 0x000000ffff117224 */ /* 0x000fe200000e06ff */
[----:B------:R-:W-:Y:S01]  /*0b10*/  IADD3 RZ, P0, R11, R14, RZ ;  /* 0x0000000e0bff7210 */ /* 0x000fe20007f1e0ff */
[----:B------:R-:W-:-:S04]  /*0b20*/  IMAD.MOV.U32 R16, RZ, RZ, R15 ;  /* 0x000000ffff107224 */ /* 0x000fc800078e000f */
[----:B------:R-:W-:-:S08]  /*0b30*/  IMAD.WIDE.U32.X R10, R19, R23, R16, P0 ;  /* 0x00000017130a7225 */ /* 0x000fd000000e0410 */
.L_x_9:
[----:B------:R-:W0:Y:S01]  /*0b40*/  LDC.64 R26, c[0x0][0x640] ;  /* 0x00019000ff1a7b82 */ /* 0x000e220000000a00 */
[--C-:B------:R-:W-:Y:S01]  /*0b50*/  SHF.R.U64 R28, R10, R18, R11.reuse ;  /* 0x000000120a1c7219 */ /* 0x100fe2000000120b */
[----:B------:R-:W-:Y:S01]  /*0b60*/  IMAD R29, R13, R20, R8 ;  /* 0x000000140d1d7224 */ /* 0x000fe200078e0208 */
[----:B------:R-:W-:Y:S01]  /*0b70*/  SHF.R.U32.HI R7, RZ, R18, R11 ;  /* 0x00000012ff077219 */ /* 0x000fe2000001160b */
[----:B------:R-:W-:Y:S01]  /*0b80*/  IMAD.MOV.U32 R23, RZ, RZ, 0x1 ;  /* 0x00000001ff177424 */ /* 0x000fe200078e00ff */
[----:B------:R-:W-:-:S03]  /*0b90*/  IADD3 R9, P0, RZ, -R28, RZ ;  /* 0x8000001cff097210 */ /* 0x000fc60007f1e0ff */
[----:B------:R-:W1:Y:S02]  /*0ba0*/  LDC R16, c[0x0][0x618] ;  /* 0x00018600ff107b82 */ /* 0x000e640000000800 */
[----:B------:R-:W-:Y:S02]  /*0bb0*/  IMAD.X R7, RZ, RZ, ~R7, P0 ;  /* 0x000000ffff077224 */ /* 0x000fe400000e0e07 */
[----:B------:R-:W-:-:S04]  /*0bc0*/  IMAD.WIDE.U32 R10, R9, R24, R2 ;  /* 0x00000018090a7225 */ /* 0x000fc800078e0002 */
[----:B------:R-:W2:Y:S01]  /*0bd0*/  LDC R15, c[0x0][0x608] ;  /* 0x00018200ff0f7b82 */ /* 0x000ea20000000800 */
[----:B------:R-:W-:-:S04]  /*0be0*/  IMAD R14, R7, R24, RZ ;  /* 0x00000018070e7224 */ /* 0x000fc800078e02ff */
[----:B------:R-:W-:-:S03]  /*0bf0*/  IMAD R7, R9, R25, R14 ;  /* 0x0000001909077224 */ /* 0x000fc600078e020e */
[----:B------:R-:W3:Y:S01]  /*0c00*/  LDC R22, c[0x0][0x658] ;  /* 0x00019600ff167b82 */ /* 0x000ee20000000800 */
[----:B------:R-:W-:Y:S01]  /*0c10*/  IMAD.IADD R7, R11, 0x1, R7 ;  /* 0x000000010b077824 */ /* 0x000fe200078e0207 */
[----:B0-----:R-:W-:-:S04]  /*0c20*/  ISETP.NE.U32.AND P0, PT, R26, RZ, PT ;  /* 0x000000ff1a00720c */ /* 0x001fc80003f05070 */
[----:B------:R-:W-:Y:S02]  /*0c30*/  ISETP.NE.AND.EX P0, PT, R27, RZ, PT, P0 ;  /* 0x000000ff1b00720c */ /* 0x000fe40003f05300 */
[----:B------:R-:W0:Y:S01]  /*0c40*/  LDC R18, c[0x0][0x600] ;  /* 0x00018000ff127b82 */ /* 0x000e220000000800 */
[-CC-:B-1----:R-:W-:Y:S02]  /*0c50*/  SHF.R.U64 R19, R10, R16.reuse, R7.reuse ;  /* 0x000000100a137219 */ /* 0x182fe40000001207 */
[----:B------:R-:W-:Y:S01]  /*0c60*/  SHF.R.U32.HI R10, RZ, R16, R7 ;  /* 0x00000010ff0a7219 */ /* 0x000fe20000011607 */
[----:B------:R-:W-:-:S04]  /*0c70*/  IMAD.MOV.U32 R7, RZ, RZ, -0x1 ;  /* 0xffffffffff077424 */ /* 0x000fc800078e00ff */
[----:B------:R-:W1:Y:S01]  /*0c80*/  LDC R21, c[0x0][0x648] ;  /* 0x00019200ff157b82 */ /* 0x000e620000000800 */
[-CC-:B--2---:R-:W-:Y:S02]  /*0c90*/  SHF.R.U64 R16, R19, R15.reuse, R10.reuse ;  /* 0x0000000f13107219 */ /* 0x184fe4000000120a */
[----:B------:R-:W-:-:S05]  /*0ca0*/  SHF.R.U32.HI R9, RZ, R15, R10 ;  /* 0x0000000fff097219 */ /* 0x000fca000001160a */
[----:B------:R-:W2:Y:S01]  /*0cb0*/  LDC R24, c[0x0][0x638] ;  /* 0x00018e00ff187b82 */ /* 0x000ea20000000800 */
[-CC-:B---3--:R-:W-:Y:S02]  /*0cc0*/  SHF.R.U64 R20, R16, R22.reuse, R9.reuse ;  /* 0x0000001610147219 */ /* 0x188fe40000001209 */
[-C--:B------:R-:W-:Y:S02]  /*0cd0*/  SHF.L.U32 R7, R7, R22.reuse, RZ ;  /* 0x0000001607077219 */ /* 0x080fe400000006ff */
[----:B------:R-:W-:Y:S01]  /*0ce0*/  SHF.R.U32.HI R9, RZ, R22, R9 ;  /* 0x00000016ff097219 */ /* 0x000fe20000011609 */
[----:B------:R-:W-:Y:S01]  /*0cf0*/  IMAD.MOV.U32 R8, RZ, RZ, R20 ;  /* 0x000000ffff087224 */ /* 0x000fe200078e0014 */
[----:B------:R-:W-:Y:S01]  /*0d00*/  LOP3.LUT R13, RZ, R7, RZ, 0x33, !PT ;  /* 0x00000007ff0d7212 */ /* 0x000fe200078e33ff */
[----:B------:R-:W3:Y:S01]  /*0d10*/  LDC R25, c[0x0][0x610] ;  /* 0x00018400ff197b82 */ /* 0x000ee20000000800 */
[----:B------:R-:W-:Y:S05]  /*0d20*/  @!P0 BRA `(.L_x_10) ;  /* 0x0000000000288947 */ /* 0x000fea0003800000 */
[----:B------:R-:W4:Y:S02]  /*0d30*/  LDC R7, c[0x0][0x64c] ;  /* 0x00019300ff077b82 */ /* 0x000f240000000800 */
[----:B----4-:R-:W-:-:S05]  /*0d40*/  IADD3 R7, P0, R20, R7, RZ ;  /* 0x0000000714077210 */ /* 0x010fca0007f1e0ff */
        /* <DEDUP_REMOVED lines=8> */
.L_x_10:
[----:B-1----:R-:W-:Y:S01]  /*0dd0*/  SHF.R.U64 R9, R8, R21, R9 ;  /* 0x0000001508097219 */ /* 0x002fe20000001209 */
[----:B0-----:R-:W-:Y:S01]  /*0de0*/  VIADD R10, R18, 0xffffffff ;  /* 0xffffffff120a7836 */ /* 0x001fe20000000000 */
[----:B------:R-:W-:Y:S01]  /*0df0*/  SHF.L.U32 R7, R23, R22, RZ ;  /* 0x0000001617077219 */ /* 0x000fe200000006ff */
[----:B------:R-:W-:Y:S01]  /*0e00*/  IMAD.MOV.U32 R14, RZ, RZ, 0x1 ;  /* 0x00000001ff0e7424 */ /* 0x000fe200078e00ff */
[----:B------:R-:W-:Y:S01]  /*0e10*/  LOP3.LUT R8, R16, R13, RZ, 0xc0, !PT ;  /* 0x0000000d10087212 */ /* 0x000fe200078ec0ff */
[----:B------:R-:W-:Y:S01]  /*0e20*/  IMAD.MOV R11, RZ, RZ, -R9 ;  /* 0x000000ffff0b7224 */ /* 0x000fe200078e0a09 */
[----:B------:R-:W-:Y:S02]  /*0e30*/  SEL R12, R12, R29, !P3 ;  /* 0x0000001d0c0c7207 */ /* 0x000fe40005800000 */
[----:B------:R-:W-:Y:S01]  /*0e40*/  LOP3.LUT R10, R19, R10, RZ, 0xc0, !PT ;  /* 0x0000000a130a7212 */ /* 0x000fe200078ec0ff */
[----:B------:R-:W-:Y:S02]  /*0e50*/  IMAD R9, R7, R9, R8 ;  /* 0x0000000907097224 */ /* 0x000fe400078e0208 */
[----:B--2---:R-:W-:-:S02]  /*0e60*/  IMAD R7, R11, R24, R20 ;  /* 0x000000180b077224 */ /* 0x004fc400078e0214 */
[----:B---3--:R-:W-:Y:S02]  /*0e70*/  IMAD R12, R9, R25, R12 ;  /* 0x00000019090c7224 */ /* 0x008fe400078e020c */
[----:B------:R-:W-:-:S05]  /*0e80*/  IMAD R7, R7, R18, R10 ;  /* 0x0000001207077224 */ /* 0x000fca00078e020a */
[----:B------:R-:W-:Y:S02]  /*0e90*/  SEL R11, R7, R12, !P3 ;  /* 0x0000000c070b7207 */ /* 0x000fe40005800000 */
[----:B------:R-:W-:Y:S01]  /*0ea0*/  SEL R10, R12, R7, !P3 ;  /* 0x000000070c0a7207 */ /* 0x000fe20005800000 */
[----:B------:R-:W-:-:S07]  /*0eb0*/  IMAD.MOV.U32 R7, RZ, RZ, R28 ;  /* 0x000000ffff077224 */ /* 0x000fce00078e001c */
.L_x_8:
[----:B------:R-:W-:-:S08]  /*0ec0*/  NOP ;  /* 0x0000000000007918 */ /* 0x000fd00000000000 */
[----:B------:R-:W0:Y:S02]  /*0ed0*/  USETMAXREG.TRY_ALLOC.CTAPOOL UP0, 0xe8 ;  /* 0x000000e8000079c8 */ /* 0x000e240008000600 */
[----:B0-----:R-:W-:-:S13]  /*0ee0*/  PLOP3.LUT P0, PT, PT, PT, UP0, 0x80, 0x0 ;  /* 0x000000000000781c */ /* 0x001fda0003f0f008 */
[----:B------:R-:W-:Y:S05]  /*0ef0*/  @!P0 BRA `(.L_x_8) ;  /* 0xfffffffc00f08947 */ /* 0x000fea000383ffff */
[----:B------:R-:W-:Y:S01]  /*0f00*/  ULDC.64 UR4, c[0x0][0x598] ;  /* 0x0001660000047ab9 */ /* 0x000fe20000000a00 */
[----:B------:R-:W-:Y:S01]  /*0f10*/  ULDC.64 UR20, c[0x0][0x208] ;  /* 0x0000820000147ab9 */ /* 0x000fe20000000a00 */
[----:B------:R-:W-:-:S04]  /*0f20*/  ISETP.NE.U32.AND P0, PT, RZ, UR4, PT ;  /* 0x00000004ff007c0c */ /* 0x000fc8000bf05070 */
[----:B------:R-:W-:-:S13]  /*0f30*/  ISETP.NE.AND.EX P0, PT, RZ, UR5, PT, P0 ;  /* 0x00000005ff007c0c */ /* 0x000fda000bf05300 */
[----:B------:R-:W-:Y:S05]  /*0f40*/  @!P0 BRA `(.L_x_11) ;  /* 0x00000000001c8947 */ /* 0x000fea0003800000 */
[----:B------:R-:W0:Y:S02]  /*0f50*/  LDC.64 R8, c[0x0][0x598] ;  /* 0x00016600ff087b82 */ /* 0x000e240000000a00 */
[----:B0-----:R-:W2:Y:S02]  /*0f60*/  LDG.E.64 R8, desc[UR20][R8.64] ;  /* 0x0000001408087981 */ /* 0x001ea4000c1e1b00 */
[----:B--2---:R-:W-:-:S04]  /*0f70*/  ISETP.NE.U32.AND P0, PT, R8, RZ, PT ;  /* 0x000000ff0800720c */ /* 0x004fc80003f05070 */
[----:B------:R-:W-:-:S13]  /*0f80*/  ISETP.NE.AND.EX P0, PT, R9, RZ, PT, P0 ;  /* 0x000000ff0900720c */ /* 0x000fda0003f05300 */
[----:B------:R-:W-:Y:S05]  /*0f90*/  @!P0 BRA `(.L_x_11) ;  /* 0x0000000000088947 */ /* 0x000fea0003800000 */
[----:B------:R0:W5:Y:S01]  /*0fa0*/  LD.E R8, desc[UR20][R8.64] ;  /* 0x0000001408087980 */ /* 0x000162000c101900 */
[----:B------:R-:W-:Y:S05]  /*0fb0*/  BRA `(.L_x_12) ;  /* 0x0000000000207947 */ /* 0x000fea0003800000 */
.L_x_11:
[----:B------:R-:W-:Y:S02]  /*0fc0*/  ULDC.64 UR4, c[0x0][0x588] ;  /* 0x0001620000047ab9 */ /* 0x000fe40000000a00 */
[----:B------:R-:W-:-:S04]  /*0fd0*/  ISETP.NE.U32.AND P0, PT, RZ, UR4, PT ;  /* 0x00000004ff007c0c */ /* 0x000fc8000bf05070 */
[----:B------:R-:W-:-:S13]  /*0fe0*/  ISETP.NE.AND.EX P0, PT, RZ, UR5, PT, P0 ;  /* 0x00000005ff007c0c */ /* 0x000fda000bf05300 */
[----:B------:R-:W-:Y:S05]  /*0ff0*/  @!P0 BRA `(.L_x_13) ;  /* 0x00000000000c8947 */ /* 0x000fea0003800000 */
[----:B------:R-:W0:Y:S02]  /*1000*/  LDC.64 R8, c[0x0][0x588] ;  /* 0x00016200ff087b82 */ /* 0x000e240000000a00 */
[----:B0-----:R1:W5:Y:S01]  /*1010*/  LDG.E R8, desc[UR20][R8.64] ;  /* 0x0000001408087981 */ /* 0x001362000c1e1900 */
[----:B------:R-:W-:Y:S05]  /*1020*/  BRA `(.L_x_12) ;  /* 0x0000000000047947 */ /* 0x000fea0003800000 */
.L_x_13:
[----:B------:R-:W2:Y:S02]  /*1030*/  LDC R8, c[0x0][0x580] ;  /* 0x00016000ff087b82 */ /* 0x000ea40000000800 */
.L_x_12:
[----:B------:R-:W-:Y:S02]  /*1040*/  ULDC.64 UR4, c[0x0][0x5a0] ;  /* 0x0001680000047ab9 */ /* 0x000fe40000000a00 */
[----:B------:R-:W-:-:S04]  /*1050*/  ISETP.NE.U32.AND P0, PT, RZ, UR4, PT ;  /* 0x00000004ff007c0c */ /* 0x000fc8000bf05070 */
[----:B------:R-:W-:-:S13]  /*1060*/  ISETP.NE.AND.EX P0, PT, RZ, UR5, PT, P0 ;  /* 0x00000005ff007c0c */ /* 0x000fda000bf05300 */
[----:B------:R-:W-:Y:S05]  /*1070*/  @!P0 BRA `(.L_x_14) ;  /* 0x00000000001c8947 */ /* 0x000fea0003800000 */
[----:B------:R-:W3:Y:S02]  /*1080*/  LDC.64 R12, c[0x0][0x5a0] ;  /* 0x00016800ff0c7b82 */ /* 0x000ee40000000a00 */
[----:B---3--:R-:W3:Y:S02]  /*1090*/  LDG.E.64 R12, desc[UR20][R12.64] ;  /* 0x000000140c0c7981 */ /* 0x008ee4000c1e1b00 */
[----:B---3--:R-:W-:-:S04]  /*10a0*/  ISETP.NE.U32.AND P0, PT, R12, RZ, PT ;  /* 0x000000ff0c00720c */ /* 0x008fc80003f05070 */
[----:B------:R-:W-:-:S13]  /*10b0*/  ISETP.NE.AND.EX P0, PT, R13, RZ, PT, P0 ;  /* 0x000000ff0d00720c */ /* 0x000fda0003f05300 */
[----:B------:R-:W-:Y:S05]  /*10c0*/  @!P0 BRA `(.L_x_14) ;  /* 0x0000000000088947 */ /* 0x000fea0003800000 */
[----:B01----:R0:W5:Y:S01]  /*10d0*/  LD.E R9, desc[UR20][R12.64] ;  /* 0x000000140c097980 */ /* 0x003162000c101900 */
[----:B------:R-:W-:Y:S05]  /*10e0*/  BRA `(.L_x_15) ;  /* 0x0000000000207947 */ /* 0x000fea0003800000 */
.L_x_14:
[----:B------:R-:W-:Y:S02]  /*10f0*/  ULDC.64 UR4, c[0x0][0x590] ;  /* 0x0001640000047ab9 */ /* 0x000fe40000000a00 */
[----:B------:R-:W-:-:S04]  /*1100*/  ISETP.NE.U32.AND P0, PT, RZ, UR4, PT ;  /* 0x00000004ff007c0c */ /* 0x000fc8000bf05070 */
[----:B------:R-:W-:-:S13]  /*1110*/  ISETP.NE.AND.EX P0, PT, RZ, UR5, PT, P0 ;  /* 0x00000005ff007c0c */ /* 0x000fda000bf05300 */
[----:B------:R-:W-:Y:S05]  /*1120*/  @!P0 BRA `(.L_x_16) ;  /* 0x00000000000c8947 */ /* 0x000fea0003800000 */
[----:B------:R-:W0:Y:S02]  /*1130*/  LDC.64 R12, c[0x0][0x590] ;  /* 0x00016400ff0c7b82 */ /* 0x000e240000000a00 */
[----:B01----:R1:W5:Y:S01]  /*1140*/  LDG.E R9, desc[UR20][R12.64] ;  /* 0x000000140c097981 */ /* 0x003362000c1e1900 */
[----:B------:R-:W-:Y:S05]  /*1150*/  BRA `(.L_x_15) ;  /* 0x0000000000047947 */ /* 0x000fea0003800000 */
.L_x_16:
[----:B01----:R-:W3:Y:S02]  /*1160*/  LDC R9, c[0x0][0x584] ;  /* 0x00016100ff097b82 */ /* 0x003ee40000000800 */
.L_x_15:
[----:B------:R-:W-:-:S13]  /*1170*/  LOP3.LUT P0, RZ, R14, 0xff, RZ, 0xc0, !PT ;  /* 0x000000ff0eff7812 */ /* 0x000fda000780c0ff */
[----:B------:R-:W-:Y:S05]  /*1180*/  @!P0 EXIT ;  /* 0x000000000000894d */ /* 0x000fea0003800000 */
[----:B------:R-:W-:Y:S01]  /*1190*/  ULDC UR4, c[0x0][0x28c] ;  /* 0x0000a30000047ab9 */ /* 0x000fe20000000800 */
[----:B------:R-:W-:Y:S01]  /*11a0*/  LOP3.LUT R144, R4, 0x1, RZ, 0xfc, !PT ;  /* 0x0000000104907812 */ /* 0x000fe200078efcff */
[----:B------:R-:W-:-:S04]  /*11b0*/  UIADD3 UR4, UR4, 0x7f, URZ ;  /* 0x0000007f04047890 */ /* 0x000fc8000fffe03f */
[----:B------:R-:W-:-:S04]  /*11c0*/  USHF.R.S32.HI UR5, URZ, 0x1f, UR4 ;  /* 0x0000001f3f057899 */ /* 0x000fc80008011404 */
[----:B------:R-:W-:-:S03]  /*11d0*/  ULEA.HI UR5, UR5, UR4, URZ, 0x7 ;  /* 0x0000000405057291 */ /* 0x000fc6000f8f383f */
[----:B------:R-:W-:Y:S01]  /*11e0*/  UMOV UR4, URZ ;  /* 0x0000003f00047c82 */ /* 0x000fe20008000000 */
[----:B------:R-:W-:-:S03]  /*11f0*/  USHF.R.S32.HI UR9, URZ, 0x7, UR5 ;  /* 0x000000073f097899 */ /* 0x000fc60008011405 */
[----:B------:R-:W-:-:S09]  /*1200*/  UMOV UR5, URZ ;  /* 0x0000003f00057c82 */ /* 0x000fd20008000000 */
.L_x_171:
[----:B01----:R-:W-:Y:S01]  /*1210*/  LOP3.LUT R12, R0, 0x80, RZ, 0xc0, !PT ;  /* 0x00000080000c7812 */ /* 0x003fe200078ec0ff */
[----:B------:R-:W0:Y:S01]  /*1220*/  S2UR UR13, SR_CgaCtaId ;  /* 0x00000000000d79c3 */ /* 0x000e220000008800 */
[----:B------:R-:W-:Y:S01]  /*1230*/  UMOV UR12, 0x400 ;  /* 0x00000400000c7882 */ /* 0x000fe20000000000 */
[----:B------:R-:W-:Y:S01]  /*1240*/  UMOV UR6, URZ ;  /* 0x0000003f00067c82 */ /* 0x000fe20008000000 */
[----:B------:R-:W-:Y:S01]  /*1250*/  SHF.R.U32.HI R12, RZ, 0x7, R12 ;  /* 0x00000007ff0c7819 */ /* 0x000fe2000001160c */
[----:B------:R-:W-:Y:S01]  /*1260*/  UMOV UR7, URZ ;  /* 0x0000003f00077c82 */ /* 0x000fe20008000000 */
[----:B------:R-:W-:Y:S02]  /*1270*/  CS2R R20, SRZ ;  /* 0x0000000000147805 */ /* 0x000fe4000001ff00 */
[----:B------:R-:W-:Y:S02]  /*1280*/  CS2R R18, SRZ ;  /* 0x0000000000127805 */ /* 0x000fe4000001ff00 */
[----:B------:R-:W-:Y:S01]  /*1290*/  CS2R R22, SRZ ;  /* 0x0000000000167805 */ /* 0x000fe2000001ff00 */
[----:B------:R-:W1:Y:S01]  /*12a0*/  LDC R13, c[0x0][0x28c] ;  /* 0x0000a300ff0d7b82 */ /* 0x000e620000000800 */
[----:B----4-:R-:W4:Y:S01]  /*12b0*/  SHFL.IDX PT, R12, R12, RZ, 0x1f ;  /* 0x00001fff0c0c7589 */ /* 0x010f2200000e0000 */
[----:B------:R-:W-:-:S02]  /*12c0*/  CS2R R88, SRZ ;  /* 0x0000000000587805 */ /* 0x000fc4000001ff00 */
[----:B------:R-:W-:Y:S02]  /*12d0*/  CS2R R90, SRZ ;  /* 0x00000000005a7805 */ /* 0x000fe4000001ff00 */
[----:B------:R-:W-:Y:S02]  /*12e0*/  CS2R R92, SRZ ;  /* 0x00000000005c7805 */ /* 0x000fe4000001ff00 */
[----:B------:R-:W-:Y:S02]  /*12f0*/  CS2R R94, SRZ ;  /* 0x00000000005e7805 */ /* 0x000fe4000001ff00 */
[----:B------:R-:W-:Y:S02]  /*1300*/  CS2R R98, SRZ ;  /* 0x0000000000627805 */ /* 0x000fe4000001ff00 */
[----:B------:R-:W-:Y:S02]  /*1310*/  CS2R R96, SRZ ;  /* 0x0000000000607805 */ /* 0x000fe4000001ff00 */
        /* <DEDUP_REMOVED lines=16> */
[----:B-1----:R-:W-:Y:S02]  /*1420*/  ISETP.GE.AND P0, PT, R13, 0x1, PT ;  /* 0x000000010d00780c */ /* 0x002fe40003f06270 */
[----:B------:R-:W-:Y:S02]  /*1430*/  CS2R R132, SRZ ;  /* 0x0000000000847805 */ /* 0x000fe4000001ff00 */
[----:B----4-:R-:W-:-:S02]  /*1440*/  R2UR UR8, R12 ;  /* 0x000000000c0872ca */ /* 0x010fc400000e0000 */
[----:B------:R-:W-:Y:S02]  /*1450*/  CS2R R134, SRZ ;  /* 0x0000000000867805 */ /* 0x000fe4000001ff00 */
[----:B------:R-:W-:Y:S02]  /*1460*/  CS2R R136, SRZ ;  /* 0x0000000000887805 */ /* 0x000fe4000001ff00 */
[----:B------:R-:W-:Y:S02]  /*1470*/  CS2R R138, SRZ ;  /* 0x00000000008a7805 */ /* 0x000fe4000001ff00 */
[----:B------:R-:W-:Y:S02]  /*1480*/  CS2R R140, SRZ ;  /* 0x00000000008c7805 */ /* 0x000fe4000001ff00 */
[----:B------:R-:W-:Y:S01]  /*1490*/  CS2R R142, SRZ ;  /* 0x00000000008e7805 */ /* 0x000fe2000001ff00 */
[----:B------:R-:W-:Y:S01]  /*14a0*/  IMAD.MOV.U32 R145, RZ, RZ, RZ ;  /* 0x000000ffff917224 */ /* 0x000fe200078e00ff */
[----:B------:R-:W-:Y:S01]  /*14b0*/  CS2R R56, SRZ ;  /* 0x0000000000387805 */ /* 0x000fe2000001ff00 */
[----:B------:R-:W-:Y:S01]  /*14c0*/  IMAD.MOV.U32 R147, RZ, RZ, RZ ;  /* 0x000000ffff937224 */ /* 0x000fe200078e00ff */
[----:B------:R-:W-:Y:S01]  /*14d0*/  CS2R R58, SRZ ;  /* 0x00000000003a7805 */ /* 0x000fe2000001ff00 */
[----:B------:R-:W-:Y:S01]  /*14e0*/  IMAD.U32 R16, RZ, RZ, UR4 ;  /* 0x00000004ff107e24 */ /* 0x000fe2000f8e00ff */
[----:B------:R-:W-:-:S02]  /*14f0*/  CS2R R60, SRZ ;  /* 0x00000000003c7805 */ /* 0x000fc4000001ff00 */
[----:B------:R-:W-:Y:S01]  /*1500*/  CS2R R62, SRZ ;  /* 0x00000000003e7805 */ /* 0x000fe2000001ff00 */
[----:B------:R-:W-:Y:S01]  /*1510*/  ULEA.HI UR10, UR8, UR8, URZ, 0x1 ;  /* 0x00000008080a7291 */ /* 0x000fe2000f8f083f */
[----:B------:R-:W-:Y:S02]  /*1520*/  CS2R R64, SRZ ;  /* 0x0000000000407805 */ /* 0x000fe4000001ff00 */
[----:B------:R-:W-:Y:S02]  /*1530*/  CS2R R66, SRZ ;  /* 0x0000000000427805 */ /* 0x000fe4000001ff00 */
[----:B------:R-:W-:Y:S01]  /*1540*/  CS2R R68, SRZ ;  /* 0x0000000000447805 */ /* 0x000fe2000001ff00 */
[----:B------:R-:W-:Y:S01]  /*1550*/  ULOP3.LUT UR11, UR10, 0x7fffe, URZ, 0xc0, !UPT ;  /* 0x0007fffe0a0b7892 */ /* 0x000fe2000f8ec03f */
[----:B------:R-:W-:Y:S01]  /*1560*/  CS2R R70, SRZ ;  /* 0x0000000000467805 */ /* 0x000fe2000001ff00 */
[----:B0-----:R-:W-:Y:S01]  /*1570*/  ULEA UR10, UR13, UR12, 0x18 ;  /* 0x0000000c0d0a7291 */ /* 0x001fe2000f8ec03f */
[----:B------:R-:W-:Y:S01]  /*1580*/  CS2R R72, SRZ ;  /* 0x0000000000487805 */ /* 0x000fe2000001ff00 */
[----:B------:R-:W-:Y:S01]  /*1590*/  UIADD3 UR11, UR8, -UR11, URZ ;  /* 0x8000000b080b7290 */ /* 0x000fe2000fffe03f */
[----:B------:R-:W-:Y:S01]  /*15a0*/  CS2R R74, SRZ ;  /* 0x00000000004a7805 */ /* 0x000fe2000001ff00 */
[----:B------:R-:W-:Y:S01]  /*15b0*/  UMOV UR12, UR5 ;  /* 0x00000005000c7c82 */ /* 0x000fe20008000000 */
[----:B------:R-:W-:Y:S01]  /*15c0*/  UMOV UR8, URZ ;  /* 0x0000003f00087c82 */ /* 0x000fe20008000000 */
[----:B------:R-:W-:Y:S01]  /*15d0*/  ULEA UR11, UR11, UR10, 0xd ;  /* 0x0000000a0b0b7291 */ /* 0x000fe2000f8e683f */
[----:B------:R-:W-:-:S02]  /*15e0*/  CS2R R76, SRZ ;  /* 0x00000000004c7805 */ /* 0x000fc4000001ff00 */
[----:B------:R-:W-:Y:S02]  /*15f0*/  CS2R R78, SRZ ;  /* 0x00000000004e7805 */ /* 0x000fe4000001ff00 */
[----:B------:R-:W-:Y:S01]  /*1600*/  CS2R R80, SRZ ;  /* 0x0000000000507805 */ /* 0x000fe2000001ff00 */
[----:B------:R-:W-:Y:S01]  /*1610*/  UIADD3 UR11, UR11, 0x100, URZ ;  /* 0x000001000b0b7890 */ /* 0x000fe2000fffe03f */
[----:B------:R-:W-:Y:S02]  /*1620*/  CS2R R82, SRZ ;  /* 0x0000000000527805 */ /* 0x000fe4000001ff00 */
[----:B------:R-:W-:Y:S02]  /*1630*/  CS2R R84, SRZ ;  /* 0x0000000000547805 */ /* 0x000fe4000001ff00 */
[----:B------:R-:W-:Y:S01]  /*1640*/  CS2R R86, SRZ ;  /* 0x0000000000567805 */ /* 0x000fe2000001ff00 */
[----:B------:R-:W-:Y:S01]  /*1650*/  USHF.R.U32.HI UR11, URZ, 0x4, UR11 ;  /* 0x000000043f0b7899 */ /* 0x000fe2000801160b */
[----:B------:R-:W-:-:S02]  /*1660*/  CS2R R24, SRZ ;  /* 0x0000000000187805 */ /* 0x000fc4000001ff00 */
[----:B------:R-:W-:Y:S02]  /*1670*/  CS2R R26, SRZ ;  /* 0x00000000001a7805 */ /* 0x000fe4000001ff00 */
[----:B------:R-:W-:Y:S01]  /*1680*/  CS2R R28, SRZ ;  /* 0x00000000001c7805 */ /* 0x000fe2000001ff00 */
[----:B------:R-:W-:Y:S01]  /*1690*/  ULOP3.LUT UR11, UR11, 0x3fff, URZ, 0xc0, !UPT ;  /* 0x00003fff0b0b7892 */ /* 0x000fe2000f8ec03f */
        /* <DEDUP_REMOVED lines=12> */
[----:B------:R-:W-:Y:S01]  /*1760*/  CS2R R54, SRZ ;  /* 0x0000000000367805 */ /* 0x000fe2000001ff00 */
[----:B--23--:R-:W-:Y:S06]  /*1770*/  @!P0 BRA `(.L_x_17) ;  /* 0x0000000800a08947 */ /* 0x00cfec0003800000 */
[----:B------:R-:W-:-:S13]  /*1780*/  ISETP.NE.AND P1, PT, R144, 0x3, PT ;  /* 0x000000039000780c */ /* 0x000fda0003f25270 */
[----:B------:R-:W-:Y:S05]  /*1790*/  @!P1 BRA `(.L_x_18) ;  /* 0x0000000000049947 */ /* 0x000fea0003800000 */
[----:B------:R-:W-:Y:S01]  /*17a0*/  BPT.TRAP 0x1 ;  /* 0x000000040000795c */ /* 0x000fe20000300000 */
.L_x_18:
[----:B------:R-:W-:Y:S01]  /*17b0*/  ULEA UR6, UR5, UR10, 0x3 ;  /* 0x0000000a05067291 */ /* 0x000fe2000f8e183f */
[----:B------:R-:W-:-:S05]  /*17c0*/  IMAD.U32 R12, RZ, RZ, UR4 ;  /* 0x00000004ff0c7e24 */ /* 0x000fca000f8e00ff */
[----:B------:R-:W-:-:S04]  /*17d0*/  SHF.L.U32 R12, R12, 0x1f, RZ ;  /* 0x0000001f0c0c7819 */ /* 0x000fc800000006ff */
[----:B------:R0:W1:Y:S01]  /*17e0*/  SYNCS.PHASECHK.TRANS64.TRYWAIT P0, [UR6], R12 ;  /* 0x0000000cff0075a7 */ /* 0x0000620008000146 */
[----:B------:R-:W-:Y:S05]  /*17f0*/  @!P1 BRA `(.L_x_19) ;  /* 0x0000000000049947 */ /* 0x000fea0003800000 */
[----:B------:R-:W-:Y:S01]  /*1800*/  BPT.TRAP 0x1 ;  /* 0x000000040000795c */ /* 0x000fe20000300000 */
.L_x_19:
[----:B-1----:R-:W-:Y:S05]  /*1810*/  @P0 BRA `(.L_x_20) ;  /* 0x0000000000080947 */ /* 0x002fea0003800000 */
[----:B------:R-:W1:Y:S02]  /*1820*/  SYNCS.PHASECHK.TRANS64.TRYWAIT P0, [UR6], R12 ;  /* 0x0000000cff0075a7 */ /* 0x000e640008000146 */
[----:B-1----:R-:W-:Y:S05]  /*1830*/  @!P0 BRA `(.L_x_21) ;  /* 0x0000008000a48947 */ /* 0x002fea0003800000 */
.L_x_20:
[----:B------:R-:W-:Y:S01]  /*1840*/  UIADD3 UR6, UR10, 0x28100, URZ ;  /* 0x000281000a067890 */ /* 0x000fe2000fffe03f */
[----:B------:R-:W-:Y:S01]  /*1850*/  WARPGROUP.ARRIVE ;  /* 0x00000000000079c5 */ /* 0x000fe20000000000 */
[----:B------:R-:W-:Y:S01]  /*1860*/  ULOP3.LUT UR8, UR11, 0x10000, URZ, 0xfc, !UPT ;  /* 0x000100000b087892 */ /* 0x000fe2000f8efc3f */
[----:B------:R-:W-:Y:S01]  /*1870*/  CS2R R20, SRZ ;  /* 0x0000000000147805 */ /* 0x000fe2000001ff00 */
[----:B------:R-:W-:Y:S01]  /*1880*/  USHF.R.U32.HI UR6, URZ, 0x4, UR6 ;  /* 0x000000043f067899 */ /* 0x000fe20008011606 */
[----:B------:R-:W-:Y:S01]  /*1890*/  CS2R R18, SRZ ;  /* 0x0000000000127805 */ /* 0x000fe2000001ff00 */
[----:B------:R-:W-:Y:S01]  /*18a0*/  ULEA UR8, UR5, UR8, 0xb ;  /* 0x0000000805087291 */ /* 0x000fe2000f8e583f */
[----:B------:R-:W-:Y:S01]  /*18b0*/  CS2R R22, SRZ ;  /* 0x0000000000167805 */ /* 0x000fe2000001ff00 */
[----:B------:R-:W-:Y:S01]  /*18c0*/  ULOP3.LUT UR6, UR6, 0x3fff, URZ, 0xc0, !UPT ;  /* 0x00003fff06067892 */ /* 0x000fe2000f8ec03f */
[----:B------:R-:W-:Y:S01]  /*18d0*/  CS2R R88, SRZ ;  /* 0x0000000000587805 */ /* 0x000fe2000001ff00 */
[----:B------:R-:W-:Y:S01]  /*18e0*/  UMOV UR13, 0x40000040 ;  /* 0x40000040000d7882 */ /* 0x000fe20000000000 */
[----:B------:R-:W-:Y:S01]  /*18f0*/  UMOV UR15, 0x40000040 ;  /* 0x40000040000f7882 */ /* 0x000fe20000000000 */
[----:B------:R-:W-:Y:S01]  /*1900*/  ULOP3.LUT UR6, UR6, 0x10000, URZ, 0xfc, !UPT ;  /* 0x0001000006067892 */ /* 0x000fe2000f8efc3f */
[----:B------:R-:W-:Y:S01]  /*1910*/  CS2R R90, SRZ ;  /* 0x00000000005a7805 */ /* 0x000fe2000001ff00 */
[----:B------:R-:W-:Y:S01]  /*1920*/  UMOV UR12, UR8 ;  /* 0x00000008000c7c82 */ /* 0x000fe20008000000 */
[----:B------:R-:W-:Y:S01]  /*1930*/  CS2R R92, SRZ ;  /* 0x00000000005c7805 */ /* 0x000fe2000001ff00 */
[----:B------:R-:W-:Y:S01]  /*1940*/  ULEA UR7, UR5, UR6, 0x9 ;  /* 0x0000000605077291 */ /* 0x000fe2000f8e483f */
[----:B------:R-:W-:Y:S01]  /*1950*/  CS2R R94, SRZ ;  /* 0x00000000005e7805 */ /* 0x000fe2000001ff00 */
[----:B------:R-:W-:Y:S01]  /*1960*/  UIADD3 UR6, UR8, 0x400, URZ ;  /* 0x0000040008067890 */ /* 0x000fe2000fffe03f */
[----:B------:R-:W-:-:S02]  /*1970*/  CS2R R98, SRZ ;  /* 0x0000000000627805 */ /* 0x000fc4000001ff00 */
[----:B------:R-:W-:Y:S02]  /*1980*/  CS2R R96, SRZ ;  /* 0x0000000000607805 */ /* 0x000fe4000001ff00 */
[----:B------:R-:W-:Y:S02]  /*1990*/  CS2R R100, SRZ ;  /* 0x0000000000647805 */ /* 0x000fe4000001ff00 */
[----:B------:R-:W-:Y:S01]  /*19a0*/  CS2R R102, SRZ ;  /* 0x0000000000667805 */ /* 0x000fe2000001ff00 */
[----:B------:R-:W-:Y:S01]  /*19b0*/  UMOV UR14, UR7 ;  /* 0x00000007000e7c82 */ /* 0x000fe20008000000 */
[----:B------:R-:W-:Y:S01]  /*19c0*/  CS2R R104, SRZ ;  /* 0x0000000000687805 */ /* 0x000fe2000001ff00 */
[----:B------:R-:W-:Y:S01]  /*19d0*/  QGMMA.64x64x32.F32.E5M2.E5M2 R56, gdesc[UR12], RZ, !UPT ;  /* 0x00e000000c3879f3 */ /* 0x000fe2000c7038ff */
[----:B------:R-:W-:Y:S01]  /*19e0*/  UMOV UR12, UR6 ;  /* 0x00000006000c7c82 */ /* 0x000fe20008000000 */
[----:B------:R-:W-:Y:S01]  /*19f0*/  UMOV UR13, 0x40000040 ;  /* 0x40000040000d7882 */ /* 0x000fe20000000000 */
[----:B------:R-:W-:Y:S01]  /*1a00*/  UIADD3 UR6, UR8, 0x402, URZ ;  /* 0x0000040208067890 */ /* 0x000fe2000fffe03f */
[----:B------:R-:W-:Y:S01]  /*1a10*/  QGMMA.64x64x32.F32.E5M2.E5M2 R24, gdesc[UR12], RZ, !UPT ;  /* 0x00e000000c1879f3 */ /* 0x000fe2000c7038ff */
[----:B------:R-:W-:Y:S01]  /*1a20*/  UIADD3 UR12, UR8, 0x2, URZ ;  /* 0x00000002080c7890 */ /* 0x000fe2000fffe03f */
[----:B------:R-:W-:Y:S01]  /*1a30*/  CS2R R106, SRZ ;  /* 0x00000000006a7805 */ /* 0x000fe2000001ff00 */
[----:B------:R-:W-:Y:S01]  /*1a40*/  UIADD3 UR14, UR7, 0x2, URZ ;  /* 0x00000002070e7890 */ /* 0x000fe2000fffe03f */
[----:B------:R-:W-:Y:S01]  /*1a50*/  CS2R R110, SRZ ;  /* 0x00000000006e7805 */ /* 0x000fe2000001ff00 */
[----:B------:R-:W-:Y:S01]  /*1a60*/  UMOV UR13, 0x40000040 ;  /* 0x40000040000d7882 */ /* 0x000fe20000000000 */
[----:B------:R-:W-:Y:S01]  /*1a70*/  UMOV UR15, 0x40000040 ;  /* 0x40000040000f7882 */ /* 0x000fe20000000000 */
        /* <DEDUP_REMOVED lines=16> */
[----:B------:R-:W-:Y:S01]  /*1b80*/  CS2R R142, SRZ ;  /* 0x00000000008e7805 */ /* 0x000fe2000001ff00 */
[----:B------:R-:W-:Y:S02]  /*1b90*/  IMAD.MOV.U32 R145, RZ, RZ, RZ ;  /* 0x000000ffff917224 */ /* 0x000fe400078e00ff */
[----:B------:R-:W-:Y:S01]  /*1ba0*/  IMAD.MOV.U32 R147, RZ, RZ, RZ ;  /* 0x000000ffff937224 */ /* 0x000fe200078e00ff */
[----:B------:R-:W-:Y:S01]  /*1bb0*/  QGMMA.64x64x32.F32.E5M2.E5M2 R56, gdesc[UR12], R56 ;  /* 0x00e000000c3879f3 */ /* 0x000fe20008703838 */
[----:B------:R-:W-:Y:S01]  /*1bc0*/  UMOV UR12, UR6 ;  /* 0x00000006000c7c82 */ /* 0x000fe20008000000 */
[----:B------:R-:W-:Y:S01]  /*1bd0*/  UMOV UR13, 0x40000040 ;  /* 0x40000040000d7882 */ /* 0x000fe20000000000 */
[----:B------:R-:W-:Y:S01]  /*1be0*/  UIADD3 UR6, UR8, 0x404, URZ ;  /* 0x0000040408067890 */ /* 0x000fe2000fffe03f */
[----:B------:R-:W-:Y:S01]  /*1bf0*/  QGMMA.64x64x32.F32.E5M2.E5M2 R24, gdesc[UR12], R24 ;  /* 0x00e000000c1879f3 */ /* 0x000fe20008703818 */
[----:B------:R-:W-:-:S02]  /*1c00*/  UIADD3 UR12, UR8, 0x4, URZ ;  /* 0x00000004080c7890 */ /* 0x000fc4000fffe03f */
[----:B------:R-:W-:Y:S01]  /*1c10*/  UIADD3 UR14, UR7, 0x4, URZ ;  /* 0x00000004070e7890 */ /* 0x000fe2000fffe03f */
[----:B------:R-:W-:Y:S01]  /*1c20*/  UMOV UR13, 0x40000040 ;  /* 0x40000040000d7882 */ /* 0x000fe20000000000 */
[----:B------:R-:W-:-:S07]  /*1c30*/  UMOV UR15, 0x40000040 ;  /* 0x40000040000f7882 */ /* 0x000fce0000000000 */
[----:B------:R-:W-:Y:S01]  /*1c40*/  QGMMA.64x64x32.F32.E5M2.E5M2 R56, gdesc[UR12], R56 ;  /* 0x00e000000c3879f3 */ /* 0x000fe20008703838 */
[----:B------:R-:W-:Y:S01]  /*1c50*/  UMOV UR12, UR6 ;  /* 0x00000006000c7c82 */ /* 0x000fe20008000000 */
[----:B------:R-:W-:Y:S01]  /*1c60*/  UMOV UR13, 0x40000040 ;  /* 0x40000040000d7882 */ /* 0x000fe20000000000 */
[----:B------:R-:W-:Y:S01]  /*1c70*/  UMOV UR6, 0x4 ;  /* 0x0000000400067882 */ /* 0x000fe20000000000 */
[----:B------:R-:W-:Y:S01]  /*1c80*/  QGMMA.64x64x32.F32.E5M2.E5M2 R24, gdesc[UR12], R24 ;  /* 0x00e000000c1879f3 */ /* 0x000fe20008703818 */
[----:B------:R-:W-:Y:S02]  /*1c90*/  UIADD3 UR14, UR7, 0x6, URZ ;  /* 0x00000006070e7890 */ /* 0x000fe4000fffe03f */
[----:B------:R-:W-:Y:S01]  /*1ca0*/  UIADD3 UR12, UR8, 0x6, URZ ;  /* 0x00000006080c7890 */ /* 0x000fe2000fffe03f */
[----:B------:R-:W-:Y:S01]  /*1cb0*/  ULDC UR7, c[0x0][0x50c] ;  /* 0x0001430000077ab9 */ /* 0x000fe20000000800 */
[----:B------:R-:W-:Y:S02]  /*1cc0*/  UIADD3 UR8, UR8, 0x406, URZ ;  /* 0x0000040608087890 */ /* 0x000fe4000fffe03f */
[----:B------:R-:W-:Y:S01]  /*1cd0*/  UISETP.NE.AND UP0, UPT, UR7, 0x4, UPT ;  /* 0x000000040700788c */ /* 0x000fe2000bf05270 */
[----:B------:R-:W-:Y:S01]  /*1ce0*/  UMOV UR13, 0x40000040 ;  /* 0x40000040000d7882 */ /* 0x000fe20000000000 */
[----:B------:R-:W-:-:S02]  /*1cf0*/  UMOV UR15, 0x40000040 ;  /* 0x40000040000f7882 */ /* 0x000fc40000000000 */
[----:B------:R-:W-:-:S06]  /*1d00*/  USEL UR7, URZ, 0x1, UP0 ;  /* 0x000000013f077887 */ /* 0x000fcc0008000000 */
[----:B------:R-:W-:Y:S01]  /*1d10*/  ISETP.NE.AND P0, PT, RZ, UR7, PT ;  /* 0x00000007ff007c0c */ /* 0x000fe2000bf05270 */
[----:B------:R-:W-:Y:S01]  /*1d20*/  QGMMA.64x64x32.F32.E5M2.E5M2 R56, gdesc[UR12], R56 ;  /* 0x00e000000c3879f3 */ /* 0x000fe20008703838 */
[----:B------:R-:W-:Y:S01]  /*1d30*/  UMOV UR12, UR8 ;  /* 0x00000008000c7c82 */ /* 0x000fe20008000000 */
[----:B------:R-:W-:Y:S02]  /*1d40*/  UMOV UR13, 0x40000040 ;  /* 0x40000040000d7882 */ /* 0x000fe40000000000 */
[----:B------:R-:W-:Y:S08]  /*1d50*/  QGMMA.64x64x32.F32.E5M2.E5M2 R24, gdesc[UR12], R24, gsb0 ;  /* 0x00e000000c1879f3 */ /* 0x000ff00008003818 */
[----:B------:R-:W-:Y:S05]  /*1d60*/  @!P0 BRA `(.L_x_22) ;  /* 0x0000000400088947 */ /* 0x000fea0003800000 */
[----:B------:R-:W-:Y:S02]  /*1d70*/  WARPGROUP.DEPBAR.LE gsb0, 0x0 ;  /* 0x00008000000079c5 */ /* 0x000fe40000010000 */
[----:B------:R-:W-:-:S01]  /*1d80*/  FADD R147, RZ, R56 ;  /* 0x00000038ff937221 */ /* 0x000fc20000000000 */
[----:B------:R-:W-:Y:S01]  /*1d90*/  FADD R142, RZ, R57 ;  /* 0x00000039ff8e7221 */ /* 0x000fe20000000000 */
        /* <DEDUP_REMOVED lines=62> */
[----:B------:R-:W-:-:S06]  /*2180*/  UMOV UR6, URZ ;  /* 0x0000003f00067c82 */ /* 0x000fcc0008000000 */
.L_x_22:
[----:B------:R-:W-:-:S04]  /*2190*/  UIADD3 UR12, UR5, 0x1, URZ ;  /* 0x00000001050c7890 */ /* 0x000fc8000fffe03f */
[----:B------:R-:W-:-:S04]  /*21a0*/  UISETP.NE.AND UP0, UPT, UR12, 0x5, UPT ;  /* 0x000000050c00788c */ /* 0x000fc8000bf05270 */
[----:B------:R-:W-:Y:S02]  /*21b0*/  USEL UR8, URZ, 0x1, UP0 ;  /* 0x000000013f087887 */ /* 0x000fe40008000000 */
[----:B------:R-:W-:Y:S02]  /*21c0*/  USEL UR12, UR12, URZ, UP0 ;  /* 0x0000003f0c0c7287 */ /* 0x000fe40008000000 */
[----:B------:R-:W-:-:S06]  /*21d0*/  ULOP3.LUT UR8, UR4, UR8, URZ, 0x3c, !UPT ;  /* 0x0000000804087292 */ /* 0x000fcc000f8e3c3f */
[----:B------:R-:W-:Y:S01]  /*21e0*/  IMAD.U32 R16, RZ, RZ, UR8 ;  /* 0x00000008ff107e24 */ /* 0x000fe2000f8e00ff */
[----:B------:R-:W-:-:S06]  /*21f0*/  UMOV UR8, 0x1 ;  /* 0x0000000100087882 */ /* 0x000fcc0000000000 */
.L_x_17:
[----:B------:R-:W-:-:S04]  /*2200*/  UISETP.LT.AND UP0, UPT, UR9, 0x1, UPT ;  /* 0x000000010900788c */ /* 0x000fc8000bf01270 */
[----:B------:R-:W-:-:S04]  /*2210*/  USEL UR13, UR9, 0x1, UP0 ;  /* 0x00000001090d7887 */ /* 0x000fc80008000000 */
[----:B------:R-:W-:-:S04]  /*2220*/  UIADD3 UR13, UR9, -UR13, URZ ;  /* 0x8000000d090d7290 */ /* 0x000fc8000fffe03f */
[----:B------:R-:W-:-:S06]  /*2230*/  UISETP.GE.AND UP0, UPT, UR13, 0x1, UPT ;  /* 0x000000010d00788c */ /* 0x000fcc000bf06270 */
[----:B------:R-:W-:-:S13]  /*2240*/  PLOP3.LUT P0, PT, PT, PT, UP0, 0x80, 0x0 ;  /* 0x000000000000781c */ /* 0x000fda0003f0f008 */
[----:B------:R-:W-:Y:S05]  /*2250*/  @!P0 BRA `(.L_x_23) ;  /* 0x0000000800788947 */ /* 0x000fea0003800000 */
[----:B01----:R-:W-:Y:S01]  /*2260*/  IMAD.U32 R12, RZ, RZ, UR13 ;  /* 0x0000000dff0c7e24 */ /* 0x003fe2000f8e00ff */
[----:B------:R-:W-:Y:S01]  /*2270*/  ULDC UR14, c[0x0][0x50c] ;  /* 0x00014300000e7ab9 */ /* 0x000fe20000000800 */
[----:B------:R-:W-:-:S07]  /*2280*/  IMAD.U32 R13, RZ, RZ, UR5 ;  /* 0x00000005ff0d7e24 */ /* 0x000fce000f8e00ff */
.L_x_31:
[----:B------:R-:W-:-:S13]  /*2290*/  ISETP.NE.AND P1, PT, R144, 0x3, PT ;  /* 0x000000039000780c */ /* 0x000fda0003f25270 */
[----:B------:R-:W-:Y:S05]  /*22a0*/  @!P1 BRA `(.L_x_24) ;  /* 0x0000000000049947 */ /* 0x000fea0003800000 */
[----:B------:R-:W-:Y:S01]  /*22b0*/  BPT.TRAP 0x1 ;  /* 0x000000040000795c */ /* 0x000fe20000300000 */
.L_x_24:
[----:B------:R-:W0:Y:S01]  /*22c0*/  S2UR UR13, SR_CgaCtaId ;  /* 0x00000000000d79c3 */ /* 0x000e220000008800 */
[----:B------:R-:W-:Y:S01]  /*22d0*/  UMOV UR10, 0x400 ;  /* 0x00000400000a7882 */ /* 0x000fe20000000000 */
[----:B------:R-:W-:Y:S01]  /*22e0*/  SHF.L.U32 R14, R16, 0x1f, RZ ;  /* 0x0000001f100e7819 */ /* 0x000fe200000006ff */
[----:B0-----:R-:W-:-:S04]  /*22f0*/  ULEA UR10, UR13, UR10, 0x18 ;  /* 0x0000000a0d0a7291 */ /* 0x001fc8000f8ec03f */
[----:B------:R-:W-:-:S09]  /*2300*/  ULEA UR13, UR12, UR10, 0x3 ;  /* 0x0000000a0c0d7291 */ /* 0x000fd2000f8e183f */
[----:B------:R0:W1:Y:S01]  /*2310*/  SYNCS.PHASECHK.TRANS64.TRYWAIT P0, [UR13], R14 ;  /* 0x0000000eff0075a7 */ /* 0x000062000800014d */
[----:B------:R-:W-:Y:S05]  /*2320*/  @!P1 BRA `(.L_x_25) ;  /* 0x0000000000049947 */ /* 0x000fea0003800000 */
[----:B------:R-:W-:Y:S01]  /*2330*/  BPT.TRAP 0x1 ;  /* 0x000000040000795c */ /* 0x000fe20000300000 */
.L_x_25:
[----:B-1----:R-:W-:Y:S05]  /*2340*/  @P0 BRA `(.L_x_26) ;  /* 0x0000000000080947 */ /* 0x002fea0003800000 */
[----:B------:R-:W1:Y:S02]  /*2350*/  SYNCS.PHASECHK.TRANS64.TRYWAIT P0, [UR13], R14 ;  /* 0x0000000eff0075a7 */ /* 0x000e64000800014d */
[----:B-1----:R-:W-:Y:S05]  /*2360*/  @!P0 BRA `(.L_x_27) ;  /* 0x0000007400f08947 */ /* 0x002fea0003800000 */
.L_x_26:
[----:B------:R-:W-:Y:S01]  /*2370*/  UIADD3 UR13, UR10, 0x28100, URZ ;  /* 0x000281000a0d7890 */ /* 0x000fe2000fffe03f */
[----:B------:R-:W-:Y:S01]  /*2380*/  WARPGROUP.ARRIVE ;  /* 0x00000000000079c5 */ /* 0x000fe20000000000 */
[----:B------:R-:W-:Y:S02]  /*2390*/  UISETP.NE.AND UP0, UPT, UR7, URZ, UPT ;  /* 0x0000003f0700728c */ /* 0x000fe4000bf05270 */
[----:B------:R-:W-:Y:S02]  /*23a0*/  USHF.R.U32.HI UR13, URZ, 0x4, UR13 ;  /* 0x000000043f0d7899 */ /* 0x000fe4000801160d */
[----:B------:R-:W-:Y:S02]  /*23b0*/  USEL UR8, UR8, URZ, !UP0 ;  /* 0x0000003f08087287 */ /* 0x000fe4000c000000 */
[----:B------:R-:W-:Y:S02]  /*23c0*/  ULOP3.LUT UR13, UR13, 0x3fff, URZ, 0xc0, !UPT ;  /* 0x00003fff0d0d7892 */ /* 0x000fe4000f8ec03f */
[----:B------:R-:W-:-:S02]  /*23d0*/  ULOP3.LUT UR7, UR11, 0x10000, URZ, 0xfc, !UPT ;  /* 0x000100000b077892 */ /* 0x000fc4000f8efc3f */
[----:B------:R-:W-:Y:S02]  /*23e0*/  ULOP3.LUT UR13, UR13, 0x10000, URZ, 0xfc, !UPT ;  /* 0x000100000d0d7892 */ /* 0x000fe4000f8efc3f */
[----:B------:R-:W-:Y:S02]  /*23f0*/  UISETP.NE.U32.AND UP0, UPT, UR8, URZ, UPT ;  /* 0x0000003f0800728c */ /* 0x000fe4000bf05070 */
[----:B------:R-:W-:Y:S02]  /*2400*/  ULEA UR8, UR12, UR7, 0xb ;  /* 0x000000070c087291 */ /* 0x000fe4000f8e583f */
[----:B------:R-:W-:Y:S02]  /*2410*/  ULEA UR7, UR12, UR13, 0x9 ;  /* 0x0000000d0c077291 */ /* 0x000fe4000f8e483f */
[----:B------:R-:W-:Y:S01]  /*2420*/  UIADD3 UR13, UR8, 0x400, URZ ;  /* 0x00000400080d7890 */ /* 0x000fe2000fffe03f */
[----:B------:R-:W-:Y:S02]  /*2430*/  UMOV UR17, 0x40000040 ;  /* 0x4000004000117882 */ /* 0x000fe40000000000 */
[----:B------:R-:W-:Y:S01]  /*2440*/  UMOV UR16, UR8 ;  /* 0x0000000800107c82 */ /* 0x000fe20008000000 */
[----:B------:R-:W-:Y:S01]  /*2450*/  UMOV UR19, 0x40000040 ;  /* 0x4000004000137882 */ /* 0x000fe20000000000 */
[----:B------:R-:W-:Y:S01]  /*2460*/  UMOV UR18, UR7 ;  /* 0x0000000700127c82 */ /* 0x000fe20008000000 */
[----:B------:R-:W-:Y:S01]  /*2470*/  UIADD3 UR6, UR6, 0x4, URZ ;  /* 0x0000000406067890 */ /* 0x000fe2000fffe03f */
[----:B------:R-:W-:Y:S01]  /*2480*/  QGMMA.64x64x32.F32.E5M2.E5M2 R56, gdesc[UR16], R56, UP0 ;  /* 0x00e00000103879f3 */ /* 0x000fe2000bf03838 */
[----:B------:R-:W-:Y:S01]  /*2490*/  UMOV UR16, UR13 ;  /* 0x0000000d00107c82 */ /* 0x000fe20008000000 */
[----:B------:R-:W-:Y:S01]  /*24a0*/  UMOV UR17, 0x40000040 ;  /* 0x4000004000117882 */ /* 0x000fe20000000000 */
[----:B------:R-:W-:Y:S01]  /*24b0*/  UIADD3 UR13, UR8, 0x402, URZ ;  /* 0x00000402080d7890 */ /* 0x000fe2000fffe03f */
[----:B------:R-:W-:Y:S01]  /*24c0*/  QGMMA.64x64x32.F32.E5M2.E5M2 R24, gdesc[UR16], R24, UP0 ;  /* 0x00e00000101879f3 */ /* 0x000fe2000bf03818 */
[----:B------:R-:W-:-:S02]  /*24d0*/  UIADD3 UR16, UR8, 0x2, URZ ;  /* 0x0000000208107890 */ /* 0x000fc4000fffe03f */
[----:B------:R-:W-:Y:S01]  /*24e0*/  UIADD3 UR18, UR7, 0x2, URZ ;  /* 0x0000000207127890 */ /* 0x000fe2000fffe03f */
[----:B------:R-:W-:Y:S01]  /*24f0*/  UMOV UR17, 0x40000040 ;  /* 0x4000004000117882 */ /* 0x000fe20000000000 */
[----:B------:R-:W-:Y:S01]  /*2500*/  UMOV UR19, 0x40000040 ;  /* 0x4000004000137882 */ /* 0x000fe20000000000 */
[----:B------:R-:W-:-:S06]  /*2510*/  UISETP.NE.AND UP0, UPT, UR6, UR14, UPT ;  /* 0x0000000e0600728c */ /* 0x000fcc000bf05270 */
[----:B------:R-:W-:Y:S01]  /*2520*/  QGMMA.64x64x32.F32.E5M2.E5M2 R56, gdesc[UR16], R56 ;  /* 0x00e00000103879f3 */ /* 0x000fe20008703838 */
[----:B------:R-:W-:Y:S01]  /*2530*/  UMOV UR16, UR13 ;  /* 0x0000000d00107c82 */ /* 0x000fe20008000000 */
[----:B------:R-:W-:Y:S01]  /*2540*/  UMOV UR17, 0x40000040 ;  /* 0x4000004000117882 */ /* 0x000fe20000000000 */
[----:B------:R-:W-:Y:S01]  /*2550*/  UIADD3 UR13, UR8, 0x404, URZ ;  /* 0x00000404080d7890 */ /* 0x000fe2000fffe03f */
[----:B------:R-:W-:Y:S01]  /*2560*/  QGMMA.64x64x32.F32.E5M2.E5M2 R24, gdesc[UR16], R24 ;  /* 0x00e00000101879f3 */ /* 0x000fe20008703818 */
[----:B------:R-:W-:Y:S02]  /*2570*/  UIADD3 UR16, UR8, 0x4, URZ ;  /* 0x0000000408107890 */ /* 0x000fe4000fffe03f */
[----:B------:R-:W-:Y:S01]  /*2580*/  UIADD3 UR18, UR7, 0x4, URZ ;  /* 0x0000000407127890 */ /* 0x000fe2000fffe03f */
[----:B------:R-:W-:Y:S01]  /*2590*/  UMOV UR17, 0x40000040 ;  /* 0x4000004000117882 */ /* 0x000fe20000000000 */
[----:B------:R-:W-:-:S07]  /*25a0*/  UMOV UR19, 0x40000040 ;  /* 0x4000004000137882 */ /* 0x000fce0000000000 */
[----:B------:R-:W-:Y:S01]  /*25b0*/  QGMMA.64x64x32.F32.E5M2.E5M2 R56, gdesc[UR16], R56 ;  /* 0x00e00000103879f3 */ /* 0x000fe20008703838 */
[----:B------:R-:W-:Y:S01]  /*25c0*/  UMOV UR16, UR13 ;  /* 0x0000000d00107c82 */ /* 0x000fe20008000000 */
[----:B------:R-:W-:Y:S02]  /*25d0*/  UMOV UR17, 0x40000040 ;  /* 0x4000004000117882 */ /* 0x000fe40000000000 */
[----:B------:R-:W-:Y:S01]  /*25e0*/  QGMMA.64x64x32.F32.E5M2.E5M2 R24, gdesc[UR16], R24 ;  /* 0x00e00000101879f3 */ /* 0x000fe20008703818 */
[----:B------:R-:W-:Y:S02]  /*25f0*/  UIADD3 UR16, UR8, 0x6, URZ ;  /* 0x0000000608107890 */ /* 0x000fe4000fffe03f */
[----:B------:R-:W-:Y:S02]  /*2600*/  UIADD3 UR18, UR7, 0x6, URZ ;  /* 0x0000000607127890 */ /* 0x000fe4000fffe03f */
[----:B------:R-:W-:Y:S01]  /*2610*/  UIADD3 UR8, UR8, 0x406, URZ ;  /* 0x0000040608087890 */ /* 0x000fe2000fffe03f */
[----:B------:R-:W-:Y:S01]  /*2620*/  UMOV UR17, 0x40000040 ;  /* 0x4000004000117882 */ /* 0x000fe20000000000 */
[----:B------:R-:W-:Y:S01]  /*2630*/  UMOV UR19, 0x40000040 ;  /* 0x4000004000137882 */ /* 0x000fe20000000000 */
[----:B------:R-:W-:-:S06]  /*2640*/  USEL UR7, URZ, 0x1, UP0 ;  /* 0x000000013f077887 */ /* 0x000fcc0008000000 */
[----:B------:R-:W-:Y:S01]  /*2650*/  ISETP.NE.AND P0, PT, RZ, UR7, PT ;  /* 0x00000007ff007c0c */ /* 0x000fe2000bf05270 */
[----:B------:R-:W-:Y:S01]  /*2660*/  QGMMA.64x64x32.F32.E5M2.E5M2 R56, gdesc[UR16], R56 ;  /* 0x00e00000103879f3 */ /* 0x000fe20008703838 */
[----:B------:R-:W-:Y:S01]  /*2670*/  UMOV UR16, UR8 ;  /* 0x0000000800107c82 */ /* 0x000fe20008000000 */
[----:B------:R-:W-:Y:S02]  /*2680*/  UMOV UR17, 0x40000040 ;  /* 0x4000004000117882 */ /* 0x000fe40000000000 */
[----:B------:R-:W-:Y:S03]  /*2690*/  QGMMA.64x64x32.F32.E5M2.E5M2 R24, gdesc[UR16], R24, gsb0 ;  /* 0x00e00000101879f3 */ /* 0x000fe60008003818 */
[----:B------:R-:W-:-:S05]  /*26a0*/  WARPGROUP.DEPBAR.LE gsb0, 0x1 ;  /* 0x00008000000079c5 */ /* 0x000fca0000010100 */
[----:B------:R-:W-:Y:S05]  /*26b0*/  @!P0 BRA `(.L_x_28) ;  /* 0x0000000400088947 */ /* 0x000fea0003800000 */
[----:B------:R-:W-:Y:S02]  /*26c0*/  WARPGROUP.DEPBAR.LE gsb0, 0x0 ;  /* 0x00008000000079c5 */ /* 0x000fe40000010000 */
[----:B------:R-:W-:-:S01]  /*26d0*/  FADD R147, R56, R147 ;  /* 0x0000009338937221 */ /* 0x000fc20000000000 */
[----:B------:R-:W-:Y:S01]  /*26e0*/  FADD R142, R57, R142 ;  /* 0x0000008e398e7221 */ /* 0x000fe20000000000 */
        /* <DEDUP_REMOVED lines=62> */
[----:B------:R-:W-:-:S06]  /*2ad0*/  UMOV UR6, URZ ;  /* 0x0000003f00067c82 */ /* 0x000fcc0008000000 */
.L_x_28:
[----:B------:R-:W-:Y:S05]  /*2ae0*/  @!P1 BRA `(.L_x_29) ;  /* 0x0000000000049947 */ /* 0x000fea0003800000 */
[----:B------:R-:W-:Y:S01]  /*2af0*/  BPT.TRAP 0x1 ;  /* 0x000000040000795c */ /* 0x000fe20000300000 */
.L_x_29:
[----:B------:R-:W-:-:S13]  /*2b00*/  ISETP.NE.AND P0, PT, R5, RZ, PT ;  /* 0x000000ff0500720c */ /* 0x000fda0003f05270 */
[----:B01----:R-:W-:-:S05]  /*2b10*/  @P0 LEA R14, R13, UR10, 0x3 ;  /* 0x0000000a0d0e0c11 */ /* 0x003fca000f8e18ff */
[----:B------:R-:W-:-:S05]  /*2b20*/  @P0 VIADD R15, R14, 0x28 ;  /* 0x000000280e0f0836 */ /* 0x000fca0000000000 */
[----:B------:R-:W-:-:S04]  /*2b30*/  @P0 PRMT R15, R6, 0x654, R15 ;  /* 0x00000654060f0816 */ /* 0x000fc8000000000f */
[----:B------:R0:W-:Y:S01]  /*2b40*/  @P0 SYNCS.ARRIVE.TRANS64.RED.A1T0 RZ, [R15+URZ], RZ ;  /* 0x000000ff0fff09a7 */ /* 0x0001e2000810043f */
[----:B------:R-:W-:-:S13]  /*2b50*/  ISETP.GT.U32.AND P0, PT, R4, 0x1, PT ;  /* 0x000000010400780c */ /* 0x000fda0003f04070 */
[----:B0-----:R-:W-:Y:S05]  /*2b60*/  @P0 BRA `(.L_x_30) ;  /* 0x0000000000040947 */ /* 0x001fea0003800000 */
[----:B------:R-:W-:Y:S01]  /*2b70*/  BPT.TRAP 0x1 ;  /* 0x000000040000795c */ /* 0x000fe20000300000 */
.L_x_30:
[----:B------:R-:W-:Y:S01]  /*2b80*/  UIADD3 UR12, UR12, 0x1, URZ ;  /* 0x000000010c0c7890 */ /* 0x000fe2000fffe03f */
[C---:B------:R-:W-:Y:S01]  /*2b90*/  ISETP.GT.AND P1, PT, R12.reuse, 0x1, PT ;  /* 0x000000010c00780c */ /* 0x040fe20003f24270 */
[----:B------:R-:W-:Y:S02]  /*2ba0*/  VIADD R13, R13, 0x1 ;  /* 0x000000010d0d7836 */ /* 0x000fe40000000000 */
[----:B------:R-:W-:Y:S01]  /*2bb0*/  UISETP.NE.AND UP0, UPT, UR12, 0x5, UPT ;  /* 0x000000050c00788c */ /* 0x000fe2000bf05270 */
[----:B------:R-:W-:Y:S02]  /*2bc0*/  VIADD R12, R12, 0xffffffff ;  /* 0xffffffff0c0c7836 */ /* 0x000fe40000000000 */
[C---:B------:R-:W-:Y:S01]  /*2bd0*/  ISETP.NE.AND P0, PT, R13.reuse, 0x5, PT ;  /* 0x000000050d00780c */ /* 0x040fe20003f05270 */
[----:B------:R-:W-:Y:S02]  /*2be0*/  USEL UR8, URZ, 0x1, UP0 ;  /* 0x000000013f087887 */ /* 0x000fe40008000000 */
[----:B------:R-:W-:Y:S01]  /*2bf0*/  USEL UR12, UR12, URZ, UP0 ;  /* 0x0000003f0c0c7287 */ /* 0x000fe20008000000 */
[----:B------:R-:W-:-:S03]  /*2c00*/  SEL R13, R13, RZ, P0 ;  /* 0x000000ff0d0d7207 */ /* 0x000fc60000000000 */
[----:B------:R-:W-:Y:S01]  /*2c10*/  LOP3.LUT R16, R16, UR8, RZ, 0x3c, !PT ;  /* 0x0000000810107c12 */ /* 0x000fe2000f8e3cff */
[----:B------:R-:W-:Y:S01]  /*2c20*/  UMOV UR8, 0x1 ;  /* 0x0000000100087882 */ /* 0x000fe20000000000 */
[----:B------:R-:W-:Y:S06]  /*2c30*/  @P1 BRA `(.L_x_31) ;  /* 0xfffffff400941947 */ /* 0x000fec000383ffff */
.L_x_23:
[----:B------:R-:W-:Y:S01]  /*2c40*/  UISETP.NE.AND UP0, UPT, UR6, URZ, UPT ;  /* 0x0000003f0600728c */ /* 0x000fe2000bf05270 */
[----:B01----:R-:W0:Y:S03]  /*2c50*/  LDC R12, c[0x0][0x28c] ;  /* 0x0000a300ff0c7b82 */ /* 0x003e260000000800 */
[----:B------:R-:W-:-:S06]  /*2c60*/  USEL UR6, URZ, 0x1, !UP0 ;  /* 0x000000013f067887 */ /* 0x000fcc000c000000 */
[----:B------:R-:W-:Y:S02]  /*2c70*/  ISETP.NE.AND P0, PT, RZ, UR6, PT ;  /* 0x00000006ff007c0c */ /* 0x000fe4000bf05270 */
[----:B0-----:R-:W-:-:S11]  /*2c80*/  ISETP.GE.AND P1, PT, R12, 0x1, PT ;  /* 0x000000010c00780c */ /* 0x001fd60003f26270 */
[----:B------:R-:W-:Y:S05]  /*2c90*/  @!P0 BRA `(.L_x_32) ;  /* 0x0000000400048947 */ /* 0x000fea0003800000 */
[----:B------:R-:W-:Y:S02]  /*2ca0*/  WARPGROUP.DEPBAR.LE gsb0, 0x0 ;  /* 0x00008000000079c5 */ /* 0x000fe40000010000 */
[----:B------:R-:W-:Y:S01]  /*2cb0*/  FADD R147, R56, R147 ;  /* 0x0000009338937221 */ /* 0x000fe20000000000 */
        /* <DEDUP_REMOVED lines=62> */
[----:B------:R-:W-:-:S07]  /*30a0*/  FADD R20, R20, R55 ;  /* 0x0000003714147221 */ /* 0x000fce0000000000 */
.L_x_32:
[----:B------:R-:W-:Y:S02]  /*30b0*/  WARPGROUP.DEPBAR.LE gsb0, 0x0 ;  /* 0x00008000000079c5 */ /* 0x000fe40000010000 */
[----:B------:R-:W-:Y:S05]  /*30c0*/  @!P1 BRA `(.L_x_33) ;  /* 0x0000000000549947 */ /* 0x000fea0003800000 */
[----:B------:R-:W-:-:S13]  /*30d0*/  ISETP.NE.AND P0, PT, R144, 0x3, PT ;  /* 0x000000039000780c */ /* 0x000fda0003f05270 */
[----:B------:R-:W-:Y:S05]  /*30e0*/  @!P0 BRA `(.L_x_34) ;  /* 0x0000000000048947 */ /* 0x000fea0003800000 */
[----:B------:R-:W-:Y:S01]  /*30f0*/  BPT.TRAP 0x1 ;  /* 0x000000040000795c */ /* 0x000fe20000300000 */
.L_x_34:
[----:B------:R-:W-:Y:S01]  /*3100*/  ISETP.NE.AND P0, PT, R5, RZ, PT ;  /* 0x000000ff0500720c */ /* 0x000fe20003f05270 */
[----:B------:R-:W-:Y:S01]  /*3110*/  BSSY B0, `(.L_x_35) ;  /* 0x000000e000007945 */ /* 0x000fe20003800000 */
[----:B------:R-:W-:-:S11]  /*3120*/  ISETP.GT.U32.AND P1, PT, R4, 0x1, PT ;  /* 0x000000010400780c */ /* 0x000fd60003f24070 */
[----:B------:R-:W-:Y:S05]  /*3130*/  @!P0 BRA `(.L_x_36) ;  /* 0x00000000002c8947 */ /* 0x000fea0003800000 */
[----:B------:R-:W-:-:S04]  /*3140*/  UISETP.LT.AND UP0, UPT, UR9, 0x1, UPT ;  /* 0x000000010900788c */ /* 0x000fc8000bf01270 */
[----:B------:R-:W-:-:S04]  /*3150*/  USEL UR8, UR9, 0x1, UP0 ;  /* 0x0000000109087887 */ /* 0x000fc80008000000 */
[----:B------:R-:W-:-:S04]  /*3160*/  UIADD3 UR8, UR5, UR9, -UR8 ;  /* 0x0000000905087290 */ /* 0x000fc8000fffe808 */
[----:B------:R-:W-:-:S04]  /*3170*/  UIMAD.WIDE.U32 UR6, UR8, -0x33333333, URZ ;  /* 0xcccccccd080678a5 */ /* 0x000fc8000f8e003f */
[----:B------:R-:W-:-:S04]  /*3180*/  USHF.R.U32.HI UR6, URZ, 0x2, UR7 ;  /* 0x000000023f067899 */ /* 0x000fc80008011607 */
[----:B------:R-:W-:-:S04]  /*3190*/  UIMAD UR8, UR6, -0x5, UR8 ;  /* 0xfffffffb060878a4 */ /* 0x000fc8000f8e0208 */
[----:B------:R-:W-:-:S04]  /*31a0*/  ULEA UR8, UR8, UR10, 0x3 ;  /* 0x0000000a08087291 */ /* 0x000fc8000f8e183f */
[----:B------:R-:W-:-:S06]  /*31b0*/  UIADD3 UR8, UR8, 0x28, URZ ;  /* 0x0000002808087890 */ /* 0x000fcc000fffe03f */
[----:B------:R-:W-:-:S05]  /*31c0*/  IMAD.U32 R13, RZ, RZ, UR8 ;  /* 0x00000008ff0d7e24 */ /* 0x000fca000f8e00ff */
[----:B------:R-:W-:-:S04]  /*31d0*/  PRMT R12, R6, 0x654, R13 ;  /* 0x00000654060c7816 */ /* 0x000fc8000000000d */
[----:B------:R0:W-:Y:S03]  /*31e0*/  SYNCS.ARRIVE.TRANS64.RED.A1T0 RZ, [R12+URZ], RZ ;  /* 0x000000ff0cff79a7 */ /* 0x0001e6000810043f */
.L_x_36:
[----:B------:R-:W-:Y:S05]  /*31f0*/  BSYNC B0 ;  /* 0x0000000000007941 */ /* 0x000fea0003800000 */
.L_x_35:
[----:B------:R-:W-:Y:S05]  /*3200*/  @P1 BRA `(.L_x_33) ;  /* 0x0000000000041947 */ /* 0x000fea0003800000 */
[----:B------:R-:W-:Y:S01]  /*3210*/  BPT.TRAP 0x1 ;  /* 0x000000040000795c */ /* 0x000fe20000300000 */
.L_x_33:
[----:B------:R-:W1:Y:S01]  /*3220*/  LDC R16, c[0x0][0x288] ;  /* 0x0000a200ff107b82 */ /* 0x000e620000000800 */
[----:B------:R-:W-:Y:S01]  /*3230*/  IMAD.SHL.U32 R33, R11, 0x40, RZ ;  /* 0x000000400b217824 */ /* 0x000fe200078e00ff */
[--C-:B0-----:R-:W-:Y:S01]  /*3240*/  SHF.R.U32.HI R12, RZ, 0x2, R0.reuse ;  /* 0x00000002ff0c7819 */ /* 0x101fe20000011600 */
[----:B------:R-:W-:Y:S01]  /*3250*/  UIADD3 UR5, UR9, UR5, URZ ;  /* 0x0000000509057290 */ /* 0x000fe2000fffe03f */
[----:B------:R-:W-:Y:S01]  /*3260*/  LOP3.LUT R14, R0, 0x60, RZ, 0xc0, !PT ;  /* 0x00000060000e7812 */ /* 0x000fe200078ec0ff */
[----:B------:R-:W-:Y:S01]  /*3270*/  IMAD.SHL.U32 R34, R10, 0x100, RZ ;  /* 0x000001000a227824 */ /* 0x000fe200078e00ff */
[----:B------:R-:W-:Y:S01]  /*3280*/  SHF.R.U32.HI R15, RZ, 0x7, R0 ;  /* 0x00000007ff0f7819 */ /* 0x000fe20000011600 */
[----:B------:R-:W-:Y:S01]  /*3290*/  UISETP.GT.U32.AND UP0, UPT, UR5, 0x4, UPT ;  /* 0x000000040500788c */ /* 0x000fe2000bf04070 */
[----:B------:R-:W-:Y:S01]  /*32a0*/  LOP3.LUT R13, R12, 0x7, RZ, 0xc0, !PT ;  /* 0x000000070c0d7812 */ /* 0x000fe200078ec0ff */
[C---:B------:R-:W-:Y:S01]  /*32b0*/  IMAD.SHL.U32 R26, R0.reuse, 0x2, RZ ;  /* 0x00000002001a7824 */ /* 0x040fe200078e00ff */
[----:B------:R-:W-:Y:S01]  /*32c0*/  SHF.R.U32.HI R14, RZ, 0x1, R14 ;  /* 0x00000001ff0e7819 */ /* 0x000fe2000001160e */
[----:B------:R-:W-:Y:S01]  /*32d0*/  ULDC UR12, c[0x0][0x284] ;  /* 0x0000a100000c7ab9 */ /* 0x000fe20000000800 */
[----:B------:R-:W-:Y:S01]  /*32e0*/  LOP3.LUT R12, R15, 0x1, RZ, 0xc0, !PT ;  /* 0x000000010f0c7812 */ /* 0x000fe200078ec0ff */
[----:B------:R-:W-:Y:S01]  /*32f0*/  UISETP.LT.U32.AND UP0, UPT, UR9, 0x5, UP0 ;  /* 0x000000050900788c */ /* 0x000fe20008701070 */
[----:B------:R-:W-:Y:S01]  /*3300*/  IADD3 R17, RZ, -R14, -R13 ;  /* 0x8000000eff117210 */ /* 0x000fe20007ffe80d */
[----:B------:R-:W-:Y:S01]  /*3310*/  UISETP.GE.U32.AND UP1, UPT, UR9, 0x5, UPT ;  /* 0x000000050900788c */ /* 0x000fe2000bf26070 */
[----:B------:R-:W-:Y:S01]  /*3320*/  LOP3.LUT R15, R0, 0x3, RZ, 0xc0, !PT ;  /* 0x00000003000f7812 */ /* 0x000fe200078ec0ff */
[C---:B------:R-:W-:Y:S01]  /*3330*/  IMAD.SHL.U32 R24, R12.reuse, 0x40, RZ ;  /* 0x000000400c187824 */ /* 0x040fe200078e00ff */
[----:B------:R-:W-:Y:S01]  /*3340*/  SHF.R.S32.HI R29, RZ, 0x1f, R7 ;  /* 0x0000001fff1d7819 */ /* 0x000fe20000011407 */
[----:B------:R-:W-:Y:S01]  /*3350*/  UIMAD.WIDE.U32 UR6, UR5, -0x33333333, URZ ;  /* 0xcccccccd050678a5 */ /* 0x000fe2000f8e003f */
[C---:B------:R-:W-:Y:S01]  /*3360*/  LOP3.LUT R26, R33.reuse, 0x6, R26, 0xf8, !PT ;  /* 0x00000006211a7812 */ /* 0x040fe200078ef81a */
[----:B------:R-:W-:Y:S01]  /*3370*/  USEL UR8, URZ, 0x1, !UP0 ;  /* 0x000000013f087887 */ /* 0x000fe2000c000000 */
[----:B------:R-:W-:Y:S01]  /*3380*/  IMAD R17, R12, -0x40, R17 ;  /* 0xffffffc00c117824 */ /* 0x000fe200078e0211 */
[----:B------:R-:W-:Y:S01]  /*3390*/  ULDC.64 UR10, c[0x0][0x5d0] ;  /* 0x00017400000a7ab9 */ /* 0x000fe20000000a00 */
[----:B-1----:R-:W-:Y:S01]  /*33a0*/  ISETP.GE.AND P0, PT, R33, R16, PT ;  /* 0x000000102100720c */ /* 0x002fe20003f06270 */
[----:B------:R-:W-:Y:S01]  /*33b0*/  IMAD R12, R15, -0x2, R16 ;  /* 0xfffffffe0f0c7824 */ /* 0x000fe200078e0210 */
[----:B------:R-:W-:Y:S01]  /*33c0*/  SHF.R.S32.HI R27, RZ, 0x1f, R26 ;  /* 0x0000001fff1b7819 */ /* 0x000fe2000001141a */
[----:B------:R-:W-:Y:S01]  /*33d0*/  IMAD R16, R29, UR10, RZ ;  /* 0x0000000a1d107c24 */ /* 0x000fe2000f8e02ff */
[----:B------:R-:W-:Y:S01]  /*33e0*/  ISETP.GE.OR P0, PT, R34, UR12, P0 ;  /* 0x0000000c22007c0c */ /* 0x000fe20008706670 */
[----:B------:R-:W-:Y:S01]  /*33f0*/  USHF.R.U32.HI UR6, URZ, 0x2, UR7 ;  /* 0x000000023f067899 */ /* 0x000fe20008011607 */
[----:B------:R-:W-:Y:S01]  /*3400*/  LOP3.LUT R35, R24, 0x40, R13, 0xe2, !PT ;  /* 0x0000004018237812 */ /* 0x000fe200078ee20d */
[----:B------:R-:W-:Y:S01]  /*3410*/  ULOP3.LUT UR4, UR4, UR8, URZ, 0x3c, !UPT ;  /* 0x0000000804047292 */ /* 0x000fe2000f8e3c3f */
[----:B------:R-:W-:Y:S01]  /*3420*/  IMAD.WIDE R24, R10, 0x100, RZ ;  /* 0x000001000a187825 */ /* 0x000fe200078e02ff */
[----:B------:R-:W-:Y:S01]  /*3430*/  UIMAD UR5, UR6, -0x5, UR5 ;  /* 0xfffffffb060578a4 */ /* 0x000fe2000f8e0205 */
[----:B------:R-:W-:Y:S01]  /*3440*/  IADD3 R34, -R34, UR12, R17 ;  /* 0x0000000c22227c10 */ /* 0x000fe2000fffe111 */
[----:B------:R-:W-:Y:S01]  /*3450*/  @UP1 ULOP3.LUT UR4, UR4, 0x1, UR6, 0x78, !UPT ;  /* 0x0000000104041892 */ /* 0x000fe2000f8e7806 */
[C---:B------:R-:W-:Y:S01]  /*3460*/  IMAD R13, R7.reuse, UR11, R16 ;  /* 0x0000000b070d7c24 */ /* 0x040fe2000f8e0210 */
[----:B------:R-:W-:Y:S01]  /*3470*/  LOP3.LUT R35, R24, R35, R14, 0xfe, !PT ;  /* 0x0000002318237212 */ /* 0x000fe200078efe0e */
[----:B------:R-:W-:-:S04]  /*3480*/  IMAD.WIDE.U32 R10, R7, UR10, R26 ;  /* 0x0000000a070a7c25 */ /* 0x000fc8000f8e001a */
[----:B------:R-:W-:Y:S02]  /*3490*/  IMAD.IADD R11, R11, 0x1, R13 ;  /* 0x000000010b0b7824 */ /* 0x000fe400078e020d */
[----:B------:R-:W-:Y:S02]  /*34a0*/  IMAD.IADD R33, R12, 0x1, -R33 ;  /* 0x000000010c217824 */ /* 0x000fe400078e0a21 */
[----:B------:R-:W-:Y:S01]  /*34b0*/  IMAD.MOV.U32 R32, RZ, RZ, -0x1 ;  /* 0xffffffffff207424 */ /* 0x000fe200078e00ff */
[----:B------:R-:W-:Y:S06]  /*34c0*/  @P0 BRA `(.L_x_37) ;  /* 0x0000004800040947 */ /* 0x000fec0003800000 */
[----:B------:R-:W0:Y:S01]  /*34d0*/  LDC.64 R30, c[0x0][0x5c8] ;  /* 0x00017200ff1e7b82 */ /* 0x000e220000000a00 */
[----:B------:R-:W-:Y:S01]  /*34e0*/  ULDC.64 UR6, c[0x0][0x5c0] ;  /* 0x0001700000067ab9 */ /* 0x000fe20000000a00 */
[----:B------:R-:W-:Y:S01]  /*34f0*/  BSSY B0, `(.L_x_37) ;  /* 0x000047e000007945 */ /* 0x000fe20003800000 */
[-C--:B0-----:R-:W-:Y:S02]  /*3500*/  IMAD R12, R25, R30.reuse, RZ ;  /* 0x0000001e190c7224 */ /* 0x081fe400078e02ff */
[----:B------:R-:W-:-:S04]  /*3510*/  IMAD.WIDE.U32 R10, R35, R30, R10 ;  /* 0x0000001e230a7225 */ /* 0x000fc800078e000a */
[----:B------:R-:W-:Y:S01]  /*3520*/  IMAD R15, R35, R31, R12 ;  /* 0x0000001f230f7224 */ /* 0x000fe200078e020c */
[----:B------:R-:W-:Y:S01]  /*3530*/  IADD3 R16, P4, R10, UR6, RZ ;  /* 0x000000060a107c10 */ /* 0x000fe2000ff9e0ff */
[C---:B------:R-:W-:Y:S01]  /*3540*/  IMAD.SHL.U32 R13, R30.reuse, 0x80, RZ ;  /* 0x000000801e0d7824 */ /* 0x040fe200078e00ff */
[C---:B------:R-:W-:Y:S01]  /*3550*/  LEA R28, P2, R30.reuse, R10, 0x3 ;  /* 0x0000000a1e1c7211 */ /* 0x040fe200078418ff */
[----:B------:R-:W-:Y:S01]  /*3560*/  IMAD.IADD R36, R11, 0x1, R15 ;  /* 0x000000010b247824 */ /* 0x000fe200078e020f */
[----:B------:R-:W-:Y:S02]  /*3570*/  SHF.L.U64.HI R11, R30, 0x7, R31 ;  /* 0x000000071e0b7819 */ /* 0x000fe4000001021f */
[----:B------:R-:W-:Y:S02]  /*3580*/  IADD3 R12, P1, P0, R10, UR6, R13 ;  /* 0x000000060a0c7c10 */ /* 0x000fe4000f83e00d */
[----:B------:R-:W-:Y:S02]  /*3590*/  IADD3.X R17, R36, UR7, RZ, P4, !PT ;  /* 0x0000000724117c10 */ /* 0x000fe4000a7fe4ff */
[----:B---3-5:R-:W-:-:S02]  /*35a0*/  FSETP.NEU.AND P4, PT, R9, RZ, PT ;  /* 0x000000ff0900720b */ /* 0x028fc40003f8d000 */
[----:B------:R-:W-:Y:S02]  /*35b0*/  LEA.HI.X R30, R30, R36, R31, 0x3, P2 ;  /* 0x000000241e1e7211 */ /* 0x000fe400010f1c1f */
[C---:B------:R-:W-:Y:S02]  /*35c0*/  IADD3 R14, P2, R28.reuse, UR6, RZ ;  /* 0x000000061c0e7c10 */ /* 0x040fe4000ff5e0ff */
[----:B------:R-:W-:Y:S02]  /*35d0*/  IADD3 R10, P5, P6, R28, UR6, R13 ;  /* 0x000000061c0a7c10 */ /* 0x000fe4000febe00d */
[--C-:B------:R-:W-:Y:S02]  /*35e0*/  IADD3.X R13, R36, UR7, R11.reuse, P1, P0 ;  /* 0x00000007240d7c10 */ /* 0x100fe40008fe040b */
[C---:B------:R-:W-:Y:S02]  /*35f0*/  IADD3.X R15, R30.reuse, UR7, RZ, P2, !PT ;  /* 0x000000071e0f7c10 */ /* 0x040fe400097fe4ff */
[----:B------:R-:W-:Y:S01]  /*3600*/  IADD3.X R11, R30, UR7, R11, P5, P6 ;  /* 0x000000071e0b7c10 */ /* 0x000fe2000afec40b */
[----:B------:R-:W-:Y:S06]  /*3610*/  @!P4 BRA `(.L_x_38) ;  /* 0x00000034009cc947 */ /* 0x000fec0003800000 */
[----:B------:R-:W-:Y:S01]  /*3620*/  ULDC.64 UR6, c[0x0][0x5b8] ;  /* 0x00016e0000067ab9 */ /* 0x000fe20000000a00 */
[----:B------:R-:W-:Y:S01]  /*3630*/  ISETP.GE.AND P0, PT, R34, 0x1, PT ;  /* 0x000000012200780c */ /* 0x000fe20003f06270 */
[----:B------:R-:W-:Y:S01]  /*3640*/  IMAD R28, R29, UR6, RZ ;  /* 0x000000061d1c7c24 */ /* 0x000fe2000f8e02ff */
[----:B------:R-:W-:Y:S01]  /*3650*/  ULDC.64 UR10, c[0x0][0x5a8] ;  /* 0x00016a00000a7ab9 */ /* 0x000fe20000000a00 */
[----:B------:R-:W-:Y:S01]  /*3660*/  IMAD.WIDE.U32 R26, R7, UR6, R26 ;  /* 0x00000006071a7c25 */ /* 0x000fe2000f8e001a */
[----:B------:R-:W-:Y:S01]  /*3670*/  ISETP.LT.OR P4, PT, R33, 0x1, !P0 ;  /* 0x000000012100780c */ /* 0x000fe20004781670 */
[----:B------:R-:W-:Y:S02]  /*3680*/  BSSY B1, `(.L_x_39) ;  /* 0x000000c000017945 */ /* 0x000fe40003800000 */
[----:B------:R-:W-:Y:S01]  /*3690*/  IMAD R7, R7, UR7, R28 ;  /* 0x0000000707077c24 */ /* 0x000fe2000f8e021c */
[----:B------:R-:W-:Y:S02]  /*36a0*/  ULDC.64 UR6, c[0x0][0x5b0] ;  /* 0x00016c0000067ab9 */ /* 0x000fe40000000a00 */
[----:B------:R-:W-:-:S02]  /*36b0*/  IMAD R30, R25, UR6, RZ ;  /* 0x00000006191e7c24 */ /* 0x000fc4000f8e02ff */
[----:B------:R-:W-:Y:S02]  /*36c0*/  IMAD.IADD R27, R27, 0x1, R7 ;  /* 0x000000011b1b7824 */ /* 0x000fe400078e0207 */
[C---:B------:R-:W-:Y:S02]  /*36d0*/  IMAD R7, R35.reuse, UR7, R30 ;  /* 0x0000000723077c24 */ /* 0x040fe4000f8e021e */
[----:B------:R-:W-:-:S03]  /*36e0*/  IMAD.WIDE.U32 R28, R35, UR6, R26 ;  /* 0x00000006231c7c25 */ /* 0x000fc6000f8e001a */
[----:B------:R-:W-:-:S04]  /*36f0*/  IADD3 R28, P1, R28, UR10, RZ ;  /* 0x0000000a1c1c7c10 */ /* 0x000fc8000ff3e0ff */
[--C-:B------:R-:W-:Y:S02]  /*3700*/  IADD3.X R29, R29, UR11, R7.reuse, P1, !PT ;  /* 0x0000000b1d1d7c10 */ /* 0x100fe40008ffe407 */
[----:B------:R-:W-:Y:S01]  /*3710*/  PRMT R7, RZ, 0x7610, R7 ;  /* 0x00007610ff077816 */ /* 0x000fe20000000007 */
[----:B------:R-:W-:Y:S06]  /*3720*/  @P4 BRA `(.L_x_40) ;  /* 0x0000000000044947 */ /* 0x000fec0003800000 */
[----:B------:R0:W5:Y:S02]  /*3730*/  LDG.E.U8 R7, desc[UR20][R28.64] ;  /* 0x000000141c077981 */ /* 0x000164000c1e1100 */
.L_x_40:
[----:B------:R-:W-:Y:S05]  /*3740*/  BSYNC B1 ;  /* 0x0000000000017941 */ /* 0x000fea0003800000 */
.L_x_39:
[----:B-----5:R-:W-:Y:S01]  /*3750*/  LOP3.LUT R7, R7, 0xff, RZ, 0xc0, !PT ;  /* 0x000000ff07077812 */ /* 0x020fe200078ec0ff */
[----:B------:R-:W-:Y:S01]  /*3760*/  BSSY B1, `(.L_x_41) ;  /* 0x000000b000017945 */ /* 0x000fe20003800000 */
[----:B------:R-:W-:Y:S02]  /*3770*/  ISETP.LT.OR P2, PT, R33, 0x2, !P0 ;  /* 0x000000022100780c */ /* 0x000fe40004741670 */
[----:B------:R-:W-:-:S05]  /*3780*/  F2FP.F16.E5M2.UNPACK_B R7, R7 ;  /* 0x00000007ff07723e */ /* 0x000fca00020004ff */
[----:B------:R-:W-:Y:S01]  /*3790*/  HADD2.F32 R30, -RZ, R7.H0_H0 ;  /* 0x20000007ff1e7230 */ /* 0x000fe20000004100 */
[----:B------:R-:W-:-:S04]  /*37a0*/  PRMT R7, RZ, 0x7610, R7 ;  /* 0x00007610ff077816 */ /* 0x000fc80000000007 */
[----:B------:R-:W-:-:S04]  /*37b0*/  FMUL R30, R30, R9 ;  /* 0x000000091e1e7220 */ /* 0x000fc80000400000 */
[----:B--2---:R-:W-:-:S05]  /*37c0*/  FFMA R30, R147, R8, R30 ;  /* 0x00000008931e7223 */ /* 0x004fca000000001e */
[----:B------:R-:W-:-:S05]  /*37d0*/  F2FP.SATFINITE.E5M2.F32.PACK_AB_MERGE_C R31, RZ, R30, RZ ;  /* 0x0000001eff1f723e */ /* 0x000fca00048060ff */
[----:B------:R1:W-:Y:S01]  /*37e0*/  @!P4 STG.E.U8 desc[UR20][R16.64], R31 ;  /* 0x0000001f1000c986 */ /* 0x0003e2000c101114 */
[----:B------:R-:W-:Y:S05]  /*37f0*/  @P2 BRA `(.L_x_42) ;  /* 0x0000000000042947 */ /* 0x000fea0003800000 */
[----:B------:R2:W5:Y:S02]  /*3800*/  LDG.E.U8 R7, desc[UR20][R28.64+0x1] ;  /* 0x000001141c077981 */ /* 0x000564000c1e1100 */
.L_x_42:
[----:B------:R-:W-:Y:S05]  /*3810*/  BSYNC B1 ;  /* 0x0000000000017941 */ /* 0x000fea0003800000 */
.L_x_41:
[----:B-----5:R-:W-:Y:S01]  /*3820*/  LOP3.LUT R7, R7, 0xff, RZ, 0xc0, !PT ;  /* 0x000000ff07077812 */ /* 0x020fe200078ec0ff */
[----:B------:R-:W-:Y:S01]  /*3830*/  BSSY B1, `(.L_x_43) ;  /* 0x0000013000017945 */ /* 0x000fe20003800000 */
[----:B------:R-:W-:Y:S02]  /*3840*/  IADD3 R37, P1, R35, 0x8, RZ ;  /* 0x0000000823257810 */ /* 0x000fe40007f3e0ff */
[----:B------:R-:W-:-:S03]  /*3850*/  F2FP.F16.E5M2.UNPACK_B R7, R7 ;  /* 0x00000007ff07723e */ /* 0x000fc600020004ff */
[----:B-1----:R-:W-:Y:S01]  /*3860*/  IMAD.X R31, RZ, RZ, R25, P1 ;  /* 0x000000ffff1f7224 */ /* 0x002fe200008e0619 */
[----:B------:R-:W-:Y:S01]  /*3870*/  ISETP.GE.AND P1, PT, R34, 0x9, PT ;  /* 0x000000092200780c */ /* 0x000fe20003f26270 */
[----:B------:R-:W-:Y:S02]  /*3880*/  HADD2.F32 R30, -RZ, R7.H0_H0 ;  /* 0x20000007ff1e7230 */ /* 0x000fe40000004100 */
[----:B------:R-:W-:Y:S01]  /*3890*/  IMAD R36, R31, UR6, RZ ;  /* 0x000000061f247c24 */ /* 0x000fe2000f8e02ff */
[----:B------:R-:W-:Y:S02]  /*38a0*/  ISETP.LT.OR P5, PT, R33, 0x1, !P1 ;  /* 0x000000012100780c */ /* 0x000fe40004fa1670 */
[----:B------:R-:W-:Y:S01]  /*38b0*/  FMUL R7, R30, R9 ;  /* 0x000000091e077220 */ /* 0x000fe20000400000 */
[----:B------:R-:W-:-:S04]  /*38c0*/  IMAD.WIDE.U32 R30, R37, UR6, R26 ;  /* 0x00000006251e7c25 */ /* 0x000fc8000f8e001a */
[----:B------:R-:W-:Y:S01]  /*38d0*/  FFMA R7, R142, R8, R7 ;  /* 0x000000088e077223 */ /* 0x000fe20000000007 */
[----:B------:R-:W-:Y:S01]  /*38e0*/  IMAD R37, R37, UR7, R36 ;  /* 0x0000000725257c24 */ /* 0x000fe2000f8e0224 */
[----:B------:R-:W-:-:S03]  /*38f0*/  IADD3 R30, P4, R30, UR10, RZ ;  /* 0x0000000a1e1e7c10 */ /* 0x000fc6000ff9e0ff */
[----:B------:R-:W-:Y:S02]  /*3900*/  F2FP.SATFINITE.E5M2.F32.PACK_AB_MERGE_C R39, RZ, R7, RZ ;  /* 0x00000007ff27723e */ /* 0x000fe400048060ff */
[----:B------:R-:W-:Y:S02]  /*3910*/  IADD3.X R31, R31, UR11, R37, P4, !PT ;  /* 0x0000000b1f1f7c10 */ /* 0x000fe4000a7fe425 */
[----:B------:R-:W-:Y:S01]  /*3920*/  PRMT R7, RZ, 0x7610, R7 ;  /* 0x00007610ff077816 */ /* 0x000fe20000000007 */
[----:B------:R1:W-:Y:S01]  /*3930*/  @!P2 STG.E.U8 desc[UR20][R16.64+0x1], R39 ;  /* 0x000001271000a986 */ /* 0x0003e2000c101114 */
[----:B------:R-:W-:Y:S05]  /*3940*/  @P5 BRA `(.L_x_44) ;  /* 0x0000000000045947 */ /* 0x000fea0003800000 */
[----:B------:R3:W5:Y:S02]  /*3950*/  LDG.E.U8 R7, desc[UR20][R30.64] ;  /* 0x000000141e077981 */ /* 0x000764000c1e1100 */
.L_x_44:
[----:B------:R-:W-:Y:S05]  /*3960*/  BSYNC B1 ;  /* 0x0000000000017941 */ /* 0x000fea0003800000 */
.L_x_43:
[----:B-----5:R-:W-:Y:S01]  /*3970*/  LOP3.LUT R7, R7, 0xff, RZ, 0xc0, !PT ;  /* 0x000000ff07077812 */ /* 0x020fe200078ec0ff */
[----:B------:R-:W-:Y:S01]  /*3980*/  BSSY B1, `(.L_x_45) ;  /* 0x000000b000017945 */ /* 0x000fe20003800000 */
[----:B------:R-:W-:Y:S02]  /*3990*/  ISETP.LT.OR P2, PT, R33, 0x2, !P1 ;  /* 0x000000022100780c */ /* 0x000fe40004f41670 */
[----:B------:R-:W-:-:S05]  /*39a0*/  F2FP.F16.E5M2.UNPACK_B R7, R7 ;  /* 0x00000007ff07723e */ /* 0x000fca00020004ff */
[----:B------:R-:W-:Y:S01]  /*39b0*/  HADD2.F32 R36, -RZ, R7.H0_H0 ;  /* 0x20000007ff247230 */ /* 0x000fe20000004100 */
[----:B------:R-:W-:-:S04]  /*39c0*/  PRMT R7, RZ, 0x7610, R7 ;  /* 0x00007610ff077816 */ /* 0x000fc80000000007 */
[----:B------:R-:W-:-:S04]  /*39d0*/  FMUL R36, R36, R9 ;  /* 0x0000000924247220 */ /* 0x000fc80000400000 */
[----:B------:R-:W-:-:S05]  /*39e0*/  FFMA R36, R145, R8, R36 ;  /* 0x0000000891247223 */ /* 0x000fca0000000024 */
[----:B------:R-:W-:-:S05]  /*39f0*/  F2FP.SATFINITE.E5M2.F32.PACK_AB_MERGE_C R37, RZ, R36, RZ ;  /* 0x00000024ff25723e */ /* 0x000fca00048060ff */
[----:B------:R4:W-:Y:S01]  /*3a00*/  @!P5 STG.E.U8 desc[UR20][R14.64], R37 ;  /* 0x000000250e00d986 */ /* 0x0009e2000c101114 */
[----:B------:R-:W-:Y:S05]  /*3a10*/  @P2 BRA `(.L_x_46) ;  /* 0x0000000000042947 */ /* 0x000fea0003800000 */
[----:B------:R0:W5:Y:S02]  /*3a20*/  LDG.E.U8 R7, desc[UR20][R30.64+0x1] ;  /* 0x000001141e077981 */ /* 0x000164000c1e1100 */
.L_x_46:
[----:B------:R-:W-:Y:S05]  /*3a30*/  BSYNC B1 ;  /* 0x0000000000017941 */ /* 0x000fea0003800000 */
.L_x_45:
[----:B-----5:R-:W-:Y:S01]  /*3a40*/  LOP3.LUT R7, R7, 0xff, RZ, 0xc0, !PT ;  /* 0x000000ff07077812 */ /* 0x020fe200078ec0ff */
[----:B------:R-:W-:Y:S01]  /*3a50*/  BSSY B1, `(.L_x_47) ;  /* 0x000000b000017945 */ /* 0x000fe20003800000 */
[----:B------:R-:W-:Y:S02]  /*3a60*/  ISETP.LT.OR P4, PT, R33, 0x9, !P0 ;  /* 0x000000092100780c */ /* 0x000fe40004781670 */
[----:B------:R-:W-:-:S05]  /*3a70*/  F2FP.F16.E5M2.UNPACK_B R7, R7 ;  /* 0x00000007ff07723e */ /* 0x000fca00020004ff */
[----:B------:R-:W-:-:S05]  /*3a80*/  HADD2.F32 R36, -RZ, R7.H0_H0 ;  /* 0x20000007ff247230 */ /* 0x000fca0000004100 */
[----:B------:R-:W-:-:S04]  /*3a90*/  FMUL R7, R36, R9 ;  /* 0x0000000924077220 */ /* 0x000fc80000400000 */
[----:B------:R-:W-:-:S05]  /*3aa0*/  FFMA R7, R140, R8, R7 ;  /* 0x000000088c077223 */ /* 0x000fca0000000007 */
[----:B----4-:R-:W-:Y:S02]  /*3ab0*/  F2FP.SATFINITE.E5M2.F32.PACK_AB_MERGE_C R37, RZ, R7, RZ ;  /* 0x00000007ff25723e */ /* 0x010fe400048060ff */
[----:B------:R-:W-:-:S03]  /*3ac0*/  PRMT R7, RZ, 0x7610, R7 ;  /* 0x00007610ff077816 */ /* 0x000fc60000000007 */
[----:B------:R4:W-:Y:S01]  /*3ad0*/  @!P2 STG.E.U8 desc[UR20][R14.64+0x1], R37 ;  /* 0x000001250e00a986 */ /* 0x0009e2000c101114 */
[----:B------:R-:W-:Y:S05]  /*3ae0*/  @P4 BRA `(.L_x_48) ;  /* 0x0000000000044947 */ /* 0x000fea0003800000 */
[----:B------:R0:W5:Y:S02]  /*3af0*/  LDG.E.U8 R7, desc[UR20][R28.64+0x8] ;  /* 0x000008141c077981 */ /* 0x000164000c1e1100 */
.L_x_48:
[----:B------:R-:W-:Y:S05]  /*3b00*/  BSYNC B1 ;  /* 0x0000000000017941 */ /* 0x000fea0003800000 */
.L_x_47:
        /* <DEDUP_REMOVED lines=8> */
[----:B----4-:R-:W-:-:S05]  /*3b90*/  F2FP.SATFINITE.E5M2.F32.PACK_AB_MERGE_C R37, RZ, R36, RZ ;  /* 0x00000024ff25723e */ /* 0x010fca00048060ff */
[----:B------:R4:W-:Y:S01]  /*3ba0*/  @!P4 STG.E.U8 desc[UR20][R16.64+0x8], R37 ;  /* 0x000008251000c986 */ /* 0x0009e2000c101114 */
[----:B------:R-:W-:Y:S05]  /*3bb0*/  @P2 BRA `(.L_x_50) ;  /* 0x0000000000042947 */ /* 0x000fea0003800000 */
[----:B------:R0:W5:Y:S02]  /*3bc0*/  LDG.E.U8 R7, desc[UR20][R28.64+0x9] ;  /* 0x000009141c077981 */ /* 0x000164000c1e1100 */
.L_x_50:
[----:B------:R-:W-:Y:S05]  /*3bd0*/  BSYNC B1 ;  /* 0x0000000000017941 */ /* 0x000fea0003800000 */
.L_x_49:
        /* <DEDUP_REMOVED lines=12> */
.L_x_52:
[----:B------:R-:W-:Y:S05]  /*3ca0*/  BSYNC B1 ;  /* 0x0000000000017941 */ /* 0x000fea0003800000 */
.L_x_51:
        /* <DEDUP_REMOVED lines=12> */
.L_x_54:
[----:B------:R-:W-:Y:S05]  /*3d70*/  BSYNC B1 ;  /* 0x0000000000017941 */ /* 0x000fea0003800000 */
.L_x_53:
        /* <DEDUP_REMOVED lines=12> */
.L_x_56:
[----:B------:R-:W-:Y:S05]  /*3e40*/  BSYNC B1 ;  /* 0x0000000000017941 */ /* 0x000fea0003800000 */
.L_x_55:
        /* <DEDUP_REMOVED lines=12> */
.L_x_58:
[----:B------:R-:W-:Y:S05]  /*3f10*/  BSYNC B1 ;  /* 0x0000000000017941 */ /* 0x000fea0003800000 */
.L_x_57:
        /* <DEDUP_REMOVED lines=12> */
.L_x_60:
[----:B------:R-:W-:Y:S05]  /*3fe0*/  BSYNC B1 ;  /* 0x0000000000017941 */ /* 0x000fea0003800000 */
.L_x_59:
        /* <DEDUP_REMOVED lines=12> */
.L_x_62:
[----:B------:R-:W-:Y:S05]  /*40b0*/  BSYNC B1 ;  /* 0x0000000000017941 */ /* 0x000fea0003800000 */
.L_x_61:
        /* <DEDUP_REMOVED lines=12> */
.L_x_64:
[----:B------:R-:W-:Y:S05]  /*4180*/  BSYNC B1 ;  /* 0x0000000000017941 */ /* 0x000fea0003800000 */
.L_x_63:
        /* <DEDUP_REMOVED lines=12> */
.L_x_66:
[----:B------:R-:W-:Y:S05]  /*4250*/  BSYNC B1 ;  /* 0x0000000000017941 */ /* 0x000fea0003800000 */
.L_x_65:
        /* <DEDUP_REMOVED lines=12> */
.L_x_68:
[----:B------:R-:W-:Y:S05]  /*4320*/  BSYNC B1 ;  /* 0x0000000000017941 */ /* 0x000fea0003800000 */
.L_x_67:
        /* <DEDUP_REMOVED lines=12> */
.L_x_70:
[----:B------:R-:W-:Y:S05]  /*43f0*/  BSYNC B1 ;  /* 0x0000000000017941 */ /* 0x000fea0003800000 */
.L_x_69:
        /* <DEDUP_REMOVED lines=12> */
.L_x_72:
[----:B------:R-:W-:Y:S05]  /*44c0*/  BSYNC B1 ;  /* 0x0000000000017941 */ /* 0x000fea0003800000 */
.L_x_71:
        /* <DEDUP_REMOVED lines=12> */
.L_x_74:
[----:B------:R-:W-:Y:S05]  /*4590*/  BSYNC B1 ;  /* 0x0000000000017941 */ /* 0x000fea0003800000 */
.L_x_73:
        /* <DEDUP_REMOVED lines=12> */
.L_x_76:
[----:B------:R-:W-:Y:S05]  /*4660*/  BSYNC B1 ;  /* 0x0000000000017941 */ /* 0x000fea0003800000 */
.L_x_75:
        /* <DEDUP_REMOVED lines=12> */
.L_x_78:
[----:B------:R-:W-:Y:S05]  /*4730*/  BSYNC B1 ;  /* 0x0000000000017941 */ /* 0x000fea0003800000 */
.L_x_77:
        /* <DEDUP_REMOVED lines=12> */
.L_x_80:
[----:B------:R-:W-:Y:S05]  /*4800*/  BSYNC B1 ;  /* 0x0000000000017941 */ /* 0x000fea0003800000 */
.L_x_79:
        /* <DEDUP_REMOVED lines=12> */
.L_x_82:
[----:B------:R-:W-:Y:S05]  /*48d0*/  BSYNC B1 ;  /* 0x0000000000017941 */ /* 0x000fea0003800000 */
.L_x_81:
        /* <DEDUP_REMOVED lines=12> */
.L_x_84:
[----:B------:R-:W-:Y:S05]  /*49a0*/  BSYNC B1 ;  /* 0x0000000000017941 */ /* 0x000fea0003800000 */
.L_x_83:
        /* <DEDUP_REMOVED lines=12> */
.L_x_86:
[----:B------:R-:W-:Y:S05]  /*4a70*/  BSYNC B1 ;  /* 0x0000000000017941 */ /* 0x000fea0003800000 */
.L_x_85:
        /* <DEDUP_REMOVED lines=12> */
.L_x_88:
[----:B------:R-:W-:Y:S05]  /*4b40*/  BSYNC B1 ;  /* 0x0000000000017941 */ /* 0x000fea0003800000 */
.L_x_87:
        /* <DEDUP_REMOVED lines=12> */
.L_x_90:
[----:B------:R-:W-:Y:S05]  /*4c10*/  BSYNC B1 ;  /* 0x0000000000017941 */ /* 0x000fea0003800000 */
.L_x_89:
        /* <DEDUP_REMOVED lines=12> */
.L_x_92:
[----:B------:R-:W-:Y:S05]  /*4ce0*/  BSYNC B1 ;  /* 0x0000000000017941 */ /* 0x000fea0003800000 */
.L_x_91:
        /* <DEDUP_REMOVED lines=12> */
.L_x_94:
[----:B------:R-:W-:Y:S05]  /*4db0*/  BSYNC B1 ;  /* 0x0000000000017941 */ /* 0x000fea0003800000 */
.L_x_93:
        /* <DEDUP_REMOVED lines=12> */
.L_x_96:
[----:B------:R-:W-:Y:S05]  /*4e80*/  BSYNC B1 ;  /* 0x0000000000017941 */ /* 0x000fea0003800000 */
.L_x_95:
        /* <DEDUP_REMOVED lines=12> */
.L_x_98:
[----:B------:R-:W-:Y:S05]  /*4f50*/  BSYNC B1 ;  /* 0x0000000000017941 */ /* 0x000fea0003800000 */
.L_x_97:
[----:B-----5:R-:W-:Y:S01]  /*4f60*/  LOP3.LUT R7, R7, 0xff, RZ, 0xc0, !PT ;  /* 0x000000ff07077812 */ /* 0x020fe200078ec0ff */
[----:B------:R-:W-:Y:S01]  /*4f70*/  BSSY B1, `(.L_x_99) ;  /* 0x000000b000017945 */ /* 0x000fe20003800000 */
[----:B------:R-:W-:Y:S02]  /*4f80*/  ISETP.LT.OR P2, PT, R33, 0x39, !P1 ;  /* 0x000000392100780c */ /* 0x000fe40004f41670 */
[----:B------:R-:W-:-:S05]  /*4f90*/  F2FP.F16.E5M2.UNPACK_B R7, R7 ;  /* 0x00000007ff07723e */ /* 0x000fca00020004ff */
[----:B0-2---:R-:W-:-:S05]  /*4fa0*/  HADD2.F32 R28, -RZ, R7.H0_H0 ;  /* 0x20000007ff1c7230 */ /* 0x005fca0000004100 */
[----:B------:R-:W-:-:S04]  /*4fb0*/  FMUL R7, R28, R9 ;  /* 0x000000091c077220 */ /* 0x000fc80000400000 */
[----:B------:R-:W-:-:S05]  /*4fc0*/  FFMA R7, R114, R8, R7 ;  /* 0x0000000872077223 */ /* 0x000fca0000000007 */
[----:B------:R-:W-:Y:S02]  /*4fd0*/  F2FP.SATFINITE.E5M2.F32.PACK_AB_MERGE_C R29, RZ, R7, RZ ;  /* 0x00000007ff1d723e */ /* 0x000fe400048060ff */
[----:B------:R-:W-:-:S03]  /*4fe0*/  PRMT R7, RZ, 0x7610, R7 ;  /* 0x00007610ff077816 */ /* 0x000fc60000000007 */
[----:B------:R0:W-:Y:S01]  /*4ff0*/  @!P0 STG.E.U8 desc[UR20][R16.64+0x39], R29 ;  /* 0x0000391d10008986 */ /* 0x0001e2000c101114 */
[----:B------:R-:W-:Y:S05]  /*5000*/  @P2 BRA `(.L_x_100) ;  /* 0x0000000000042947 */ /* 0x000fea0003800000 */
[----:B------:R2:W5:Y:S02]  /*5010*/  LDG.E.U8 R7, desc[UR20][R30.64+0x38] ;  /* 0x000038141e077981 */ /* 0x000564000c1e1100 */
.L_x_100:
[----:B------:R-:W-:Y:S05]  /*5020*/  BSYNC B1 ;  /* 0x0000000000017941 */ /* 0x000fea0003800000 */
.L_x_99:
[----:B-----5:R-:W-:Y:S01]  /*5030*/  LOP3.LUT R7, R7, 0xff, RZ, 0xc0, !PT ;  /* 0x000000ff07077812 */ /* 0x020fe200078ec0ff */
[----:B------:R-:W-:Y:S01]  /*5040*/  BSSY B1, `(.L_x_101) ;  /* 0x000000b000017945 */ /* 0x000fe20003800000 */
[----:B------:R-:W-:Y:S02]  /*5050*/  ISETP.LT.OR P1, PT, R33, 0x3a, !P1 ;  /* 0x0000003a2100780c */ /* 0x000fe40004f21670 */
[----:B------:R-:W-:-:S05]  /*5060*/  F2FP.F16.E5M2.UNPACK_B R7, R7 ;  /* 0x00000007ff07723e */ /* 0x000fca00020004ff */
[----:B01--4-:R-:W-:Y:S01]  /*5070*/  HADD2.F32 R16, -RZ, R7.H0_H0 ;  /* 0x20000007ff107230 */ /* 0x013fe20000004100 */
[----:B------:R-:W-:-:S04]  /*5080*/  PRMT R7, RZ, 0x7610, R7 ;  /* 0x00007610ff077816 */ /* 0x000fc80000000007 */
[----:B------:R-:W-:-:S04]  /*5090*/  FMUL R16, R16, R9 ;  /* 0x0000000910107220 */ /* 0x000fc80000400000 */
[----:B------:R-:W-:-:S05]  /*50a0*/  FFMA R16, R117, R8, R16 ;  /* 0x0000000875107223 */ /* 0x000fca0000000010 */
[----:B------:R-:W-:-:S05]  /*50b0*/  F2FP.SATFINITE.E5M2.F32.PACK_AB_MERGE_C R17, RZ, R16, RZ ;  /* 0x00000010ff11723e */ /* 0x000fca00048060ff */
[----:B------:R0:W-:Y:S01]  /*50c0*/  @!P2 STG.E.U8 desc[UR20][R14.64+0x38], R17 ;  /* 0x000038110e00a986 */ /* 0x0001e2000c101114 */
[----:B------:R-:W-:Y:S05]  /*50d0*/  @P1 BRA `(.L_x_102) ;  /* 0x0000000000041947 */ /* 0x000fea0003800000 */
[----:B------:R1:W5:Y:S02]  /*50e0*/  LDG.E.U8 R7, desc[UR20][R30.64+0x39] ;  /* 0x000039141e077981 */ /* 0x000364000c1e1100 */
.L_x_102:
[----:B------:R-:W-:Y:S05]  /*50f0*/  BSYNC B1 ;  /* 0x0000000000017941 */ /* 0x000fea0003800000 */
.L_x_101:
[----:B-----5:R-:W-:Y:S01]  /*5100*/  LOP3.LUT R7, R7, 0xff, RZ, 0xc0, !PT ;  /* 0x000000ff07077812 */ /* 0x020fe200078ec0ff */
[----:B------:R-:W-:Y:S01]  /*5110*/  BSSY B1, `(.L_x_103) ;  /* 0x0000013000017945 */ /* 0x000fe20003800000 */
[----:B------:R-:W-:Y:S02]  /*5120*/  IADD3 R29, P0, R35, 0x80, RZ ;  /* 0x00000080231d7810 */ /* 0x000fe40007f1e0ff */
[----:B------:R-:W-:-:S03]  /*5130*/  F2FP.F16.E5M2.UNPACK_B R7, R7 ;  /* 0x00000007ff07723e */ /* 0x000fc600020004ff */
[----:B0-----:R-:W-:Y:S01]  /*5140*/  IMAD.X R17, RZ, RZ, R25, P0 ;  /* 0x000000ffff117224 */ /* 0x001fe200000e0619 */
        /* <DEDUP_REMOVED lines=9> */
[----:B-123--:R-:W-:Y:S02]  /*51e0*/  F2FP.SATFINITE.E5M2.F32.PACK_AB_MERGE_C R31, RZ, R7, RZ ;  /* 0x00000007ff1f723e */ /* 0x00efe400048060ff */
[----:B------:R-:W-:Y:S02]  /*51f0*/  IADD3.X R17, R17, UR11, R29, P2, !PT ;  /* 0x0000000b11117c10 */ /* 0x000fe400097fe41d */
[----:B------:R-:W-:Y:S01]  /*5200*/  PRMT R7, RZ, 0x7610, R7 ;  /* 0x00007610ff077816 */ /* 0x000fe20000000007 */
[----:B------:R0:W-:Y:S01]  /*5210*/  @!P1 STG.E.U8 desc[UR20][R14.64+0x39], R31 ;  /* 0x0000391f0e009986 */ /* 0x0001e2000c101114 */
[----:B------:R-:W-:Y:S05]  /*5220*/  @P4 BRA `(.L_x_104) ;  /* 0x0000000000044947 */ /* 0x000fea0003800000 */
[----:B------:R1:W5:Y:S02]  /*5230*/  LDG.E.U8 R7, desc[UR20][R16.64] ;  /* 0x0000001410077981 */ /* 0x000364000c1e1100 */
.L_x_104:
[----:B------:R-:W-:Y:S05]  /*5240*/  BSYNC B1 ;  /* 0x0000000000017941 */ /* 0x000fea0003800000 */
.L_x_103:
[----:B-----5:R-:W-:Y:S01]  /*5250*/  LOP3.LUT R7, R7, 0xff, RZ, 0xc0, !PT ;  /* 0x000000ff07077812 */ /* 0x020fe200078ec0ff */
[----:B------:R-:W-:Y:S01]  /*5260*/  BSSY B1, `(.L_x_105) ;  /* 0x000000b000017945 */ /* 0x000fe20003800000 */
[----:B------:R-:W-:Y:S02]  /*5270*/  ISETP.LT.OR P2, PT, R33, 0x2, !P0 ;  /* 0x000000022100780c */ /* 0x000fe40004741670 */
[----:B------:R-:W-:-:S05]  /*5280*/  F2FP.F16.E5M2.UNPACK_B R7, R7 ;  /* 0x00000007ff07723e */ /* 0x000fca00020004ff */
[----:B0-----:R-:W-:Y:S01]  /*5290*/  HADD2.F32 R14, -RZ, R7.H0_H0 ;  /* 0x20000007ff0e7230 */ /* 0x001fe20000004100 */
[----:B------:R-:W-:-:S04]  /*52a0*/  PRMT R7, RZ, 0x7610, R7 ;  /* 0x00007610ff077816 */ /* 0x000fc80000000007 */
[----:B------:R-:W-:-:S04]  /*52b0*/  FMUL R14, R14, R9 ;  /* 0x000000090e0e7220 */ /* 0x000fc80000400000 */
[----:B------:R-:W-:-:S05]  /*52c0*/  FFMA R14, R115, R8, R14 ;  /* 0x00000008730e7223 */ /* 0x000fca000000000e */
[----:B------:R-:W-:-:S05]  /*52d0*/  F2FP.SATFINITE.E5M2.F32.PACK_AB_MERGE_C R15, RZ, R14, RZ ;  /* 0x0000000eff0f723e */ /* 0x000fca00048060ff */
[----:B------:R0:W-:Y:S01]  /*52e0*/  @!P4 STG.E.U8 desc[UR20][R12.64], R15 ;  /* 0x0000000f0c00c986 */ /* 0x0001e2000c101114 */
[----:B------:R-:W-:Y:S05]  /*52f0*/  @P2 BRA `(.L_x_106) ;  /* 0x0000000000042947 */ /* 0x000fea0003800000 */
[----:B------:R2:W5:Y:S02]  /*5300*/  LDG.E.U8 R7, desc[UR20][R16.64+0x1] ;  /* 0x0000011410077981 */ /* 0x000564000c1e1100 */
.L_x_106:
[----:B------:R-:W-:Y:S05]  /*5310*/  BSYNC B1 ;  /* 0x0000000000017941 */ /* 0x000fea0003800000 */
.L_x_105:
[----:B-----5:R-:W-:Y:S01]  /*5320*/  LOP3.LUT R7, R7, 0xff, RZ, 0xc0, !PT ;  /* 0x000000ff07077812 */ /* 0x020fe200078ec0ff */
[----:B------:R-:W-:Y:S01]  /*5330*/  BSSY B1, `(.L_x_107) ;  /* 0x0000013000017945 */ /* 0x000fe20003800000 */
[----:B------:R-:W-:Y:S02]  /*5340*/  IADD3 R35, P1, R35, 0x88, RZ ;  /* 0x0000008823237810 */ /* 0x000fe40007f3e0ff */
[----:B------:R-:W-:-:S03]  /*5350*/  F2FP.F16.E5M2.UNPACK_B R7, R7 ;  /* 0x00000007ff07723e */ /* 0x000fc600020004ff */
[----:B------:R-:W-:Y:S01]  /*5360*/  IMAD.X R24, RZ, RZ, R25, P1 ;  /* 0x000000ffff187224 */ /* 0x000fe200008e0619 */
[----:B------:R-:W-:Y:S01]  /*5370*/  ISETP.GE.AND P1, PT, R34, 0x89, PT ;  /* 0x000000892200780c */ /* 0x000fe20003f26270 */
[----:B------:R-:W-:Y:S02]  /*5380*/  HADD2.F32 R14, -RZ, R7.H0_H0 ;  /* 0x20000007ff0e7230 */ /* 0x000fe40000004100 */
[----:B------:R-:W-:Y:S01]  /*5390*/  IMAD R24, R24, UR6, RZ ;  /* 0x0000000618187c24 */ /* 0x000fe2000f8e02ff */
[----:B------:R-:W-:Y:S01]  /*53a0*/  ISETP.LT.OR P5, PT, R33, 0x1, !P1 ;  /* 0x000000012100780c */ /* 0x000fe20004fa1670 */
[----:B------:R-:W-:-:S04]  /*53b0*/  IMAD.WIDE.U32 R26, R35, UR6, R26 ;  /* 0x00000006231a7c25 */ /* 0x000fc8000f8e001a */
[----:B------:R-:W-:Y:S01]  /*53c0*/  FMUL R7, R14, R9 ;  /* 0x000000090e077220 */ /* 0x000fe20000400000 */
[----:B------:R-:W-:-:S03]  /*53d0*/  IMAD R35, R35, UR7, R24 ;  /* 0x0000000723237c24 */ /* 0x000fc6000f8e0218 */
[----:B------:R-:W-:Y:S01]  /*53e0*/  FFMA R7, R110, R8, R7 ;  /* 0x000000086e077223 */ /* 0x000fe20000000007 */
[----:B------:R-:W-:-:S04]  /*53f0*/  IADD3 R14, P4, R26, UR10, RZ ;  /* 0x0000000a1a0e7c10 */ /* 0x000fc8000ff9e0ff */
[----:B------:R-:W-:Y:S02]  /*5400*/  F2FP.SATFINITE.E5M2.F32.PACK_AB_MERGE_C R25, RZ, R7, RZ ;  /* 0x00000007ff19723e */ /* 0x000fe400048060ff */
[----:B0-----:R-:W-:Y:S02]  /*5410*/  IADD3.X R15, R27, UR11, R35, P4, !PT ;  /* 0x0000000b1b0f7c10 */ /* 0x001fe4000a7fe423 */
[----:B------:R-:W-:Y:S01]  /*5420*/  PRMT R7, RZ, 0x7610, R7 ;  /* 0x00007610ff077816 */ /* 0x000fe20000000007 */
[----:B------:R0:W-:Y:S01]  /*5430*/  @!P2 STG.E.U8 desc[UR20][R12.64+0x1], R25 ;  /* 0x000001190c00a986 */ /* 0x0001e2000c101114 */
[----:B------:R-:W-:Y:S05]  /*5440*/  @P5 BRA `(.L_x_108) ;  /* 0x0000000000045947 */ /* 0x000fea0003800000 */
[----:B------:R3:W5:Y:S02]  /*5450*/  LDG.E.U8 R7, desc[UR20][R14.64] ;  /* 0x000000140e077981 */ /* 0x000764000c1e1100 */
.L_x_108:
[----:B------:R-:W-:Y:S05]  /*5460*/  BSYNC B1 ;  /* 0x0000000000017941 */ /* 0x000fea0003800000 */
.L_x_107:
        /* <DEDUP_REMOVED lines=8> */
[----:B0-----:R-:W-:-:S05]  /*54f0*/  F2FP.SATFINITE.E5M2.F32.PACK_AB_MERGE_C R25, RZ, R24, RZ ;  /* 0x00000018ff19723e */ /* 0x001fca00048060ff */
[----:B------:R0:W-:Y:S01]  /*5500*/  @!P5 STG.E.U8 desc[UR20][R10.64], R25 ;  /* 0x000000190a00d986 */ /* 0x0001e2000c101114 */
[----:B------:R-:W-:Y:S05]  /*5510*/  @P2 BRA `(.L_x_110) ;  /* 0x0000000000042947 */ /* 0x000fea0003800000 */
[----:B------:R4:W5:Y:S02]  /*5520*/  LDG.E.U8 R7, desc[UR20][R14.64+0x1] ;  /* 0x000001140e077981 */ /* 0x000964000c1e1100 */
.L_x_110:
[----:B------:R-:W-:Y:S05]  /*5530*/  BSYNC B1 ;  /* 0x0000000000017941 */ /* 0x000fea0003800000 */
.L_x_109:
[----:B-----5:R-:W-:Y:S01]  /*5540*/  LOP3.LUT R7, R7, 0xff, RZ, 0xc0, !PT ;  /* 0x000000ff07077812 */ /* 0x020fe200078ec0ff */
[----:B------:R-:W-:Y:S01]  /*5550*/  BSSY B1, `(.L_x_111) ;  /* 0x000000b000017945 */ /* 0x000fe20003800000 */
[----:B------:R-:W-:Y:S02]  /*5560*/  ISETP.LT.OR P4, PT, R33, 0x9, !P0 ;  /* 0x000000092100780c */ /* 0x000fe40004781670 */
[----:B------:R-:W-:-:S05]  /*5570*/  F2FP.F16.E5M2.UNPACK_B R7, R7 ;  /* 0x00000007ff07723e */ /* 0x000fca00020004ff */
[----:B------:R-:W-:-:S05]  /*5580*/  HADD2.F32 R24, -RZ, R7.H0_H0 ;  /* 0x20000007ff187230 */ /* 0x000fca0000004100 */
[----:B------:R-:W-:-:S04]  /*5590*/  FMUL R7, R24, R9 ;  /* 0x0000000918077220 */ /* 0x000fc80000400000 */
[----:B------:R-:W-:-:S05]  /*55a0*/  FFMA R7, R108, R8, R7 ;  /* 0x000000086c077223 */ /* 0x000fca0000000007 */
[----:B0-----:R-:W-:Y:S02]  /*55b0*/  F2FP.SATFINITE.E5M2.F32.PACK_AB_MERGE_C R25, RZ, R7, RZ ;  /* 0x00000007ff19723e */ /* 0x001fe400048060ff */
[----:B------:R-:W-:-:S03]  /*55c0*/  PRMT R7, RZ, 0x7610, R7 ;  /* 0x00007610ff077816 */ /* 0x000fc60000000007 */
[----:B------:R0:W-:Y:S01]  /*55d0*/  @!P2 STG.E.U8 desc[UR20][R10.64+0x1], R25 ;  /* 0x000001190a00a986 */ /* 0x0001e2000c101114 */
[----:B------:R-:W-:Y:S05]  /*55e0*/  @P4 BRA `(.L_x_112) ;  /* 0x0000000000044947 */ /* 0x000fea0003800000 */
[----:B------:R0:W5:Y:S02]  /*55f0*/  LDG.E.U8 R7, desc[UR20][R16.64+0x8] ;  /* 0x0000081410077981 */ /* 0x000164000c1e1100 */
.L_x_112:
[----:B------:R-:W-:Y:S05]  /*5600*/  BSYNC B1 ;  /* 0x0000000000017941 */ /* 0x000fea0003800000 */
.L_x_111:
        /* <DEDUP_REMOVED lines=12> */
.L_x_114:
[----:B------:R-:W-:Y:S05]  /*56d0*/  BSYNC B1 ;  /* 0x0000000000017941 */ /* 0x000fea0003800000 */
.L_x_113:
        /* <DEDUP_REMOVED lines=12> */
.L_x_116:
[----:B------:R-:W-:Y:S05]  /*57a0*/  BSYNC B1 ;  /* 0x0000000000017941 */ /* 0x000fea0003800000 */
.L_x_115:
        /* <DEDUP_REMOVED lines=12> */
.L_x_118:
[----:B------:R-:W-:Y:S05]  /*5870*/  BSYNC B1 ;  /* 0x0000000000017941 */ /* 0x000fea0003800000 */
.L_x_117:
        /* <DEDUP_REMOVED lines=12> */
.L_x_120:
[----:B------:R-:W-:Y:S05]  /*5940*/  BSYNC B1 ;  /* 0x0000000000017941 */ /* 0x000fea0003800000 */
.L_x_119:
        /* <DEDUP_REMOVED lines=12> */
.L_x_122:
[----:B------:R-:W-:Y:S05]  /*5a10*/  BSYNC B1 ;  /* 0x0000000000017941 */ /* 0x000fea0003800000 */
.L_x_121:
        /* <DEDUP_REMOVED lines=12> */
.L_x_124:
[----:B------:R-:W-:Y:S05]  /*5ae0*/  BSYNC B1 ;  /* 0x0000000000017941 */ /* 0x000fea0003800000 */
.L_x_123:
        /* <DEDUP_REMOVED lines=12> */
.L_x_126:
[----:B------:R-:W-:Y:S05]  /*5bb0*/  BSYNC B1 ;  /* 0x0000000000017941 */ /* 0x000fea0003800000 */
.L_x_125:
        /* <DEDUP_REMOVED lines=12> */
.L_x_128:
[----:B------:R-:W-:Y:S05]  /*5c80*/  BSYNC B1 ;  /* 0x0000000000017941 */ /* 0x000fea0003800000 */
.L_x_127:
        /* <DEDUP_REMOVED lines=12> */
.L_x_130:
[----:B------:R-:W-:Y:S05]  /*5d50*/  BSYNC B1 ;  /* 0x0000000000017941 */ /* 0x000fea0003800000 */
.L_x_129:
        /* <DEDUP_REMOVED lines=12> */
.L_x_132:
[----:B------:R-:W-:Y:S05]  /*5e20*/  BSYNC B1 ;  /* 0x0000000000017941 */ /* 0x000fea0003800000 */
.L_x_131:
        /* <DEDUP_REMOVED lines=12> */
.L_x_134:
[----:B------:R-:W-:Y:S05]  /*5ef0*/  BSYNC B1 ;  /* 0x0000000000017941 */ /* 0x000fea0003800000 */
.L_x_133:
        /* <DEDUP_REMOVED lines=12> */
.L_x_136:
[----:B------:R-:W-:Y:S05]  /*5fc0*/  BSYNC B1 ;  /* 0x0000000000017941 */ /* 0x000fea0003800000 */
.L_x_135:
        /* <DEDUP_REMOVED lines=12> */
.L_x_138:
[----:B------:R-:W-:Y:S05]  /*6090*/  BSYNC B1 ;  /* 0x0000000000017941 */ /* 0x000fea0003800000 */
.L_x_137:
        /* <DEDUP_REMOVED lines=12> */
.L_x_140:
[----:B------:R-:W-:Y:S05]  /*6160*/  BSYNC B1 ;  /* 0x0000000000017941 */ /* 0x000fea0003800000 */
.L_x_139:
        /* <DEDUP_REMOVED lines=12> */
.L_x_142:
[----:B------:R-:W-:Y:S05]  /*6230*/  BSYNC B1 ;  /* 0x0000000000017941 */ /* 0x000fea0003800000 */
.L_x_141:
        /* <DEDUP_REMOVED lines=12> */
.L_x_144:
[----:B------:R-:W-:Y:S05]  /*6300*/  BSYNC B1 ;  /* 0x0000000000017941 */ /* 0x000fea0003800000 */
.L_x_143:
        /* <DEDUP_REMOVED lines=12> */
.L_x_146:
[----:B------:R-:W-:Y:S05]  /*63d0*/  BSYNC B1 ;  /* 0x0000000000017941 */ /* 0x000fea0003800000 */
.L_x_145:
        /* <DEDUP_REMOVED lines=12> */
.L_x_148:
[----:B------:R-:W-:Y:S05]  /*64a0*/  BSYNC B1 ;  /* 0x0000000000017941 */ /* 0x000fea0003800000 */
.L_x_147:
        /* <DEDUP_REMOVED lines=12> */
.L_x_150:
[----:B------:R-:W-:Y:S05]  /*6570*/  BSYNC B1 ;  /* 0x0000000000017941 */ /* 0x000fea0003800000 */
.L_x_149:
        /* <DEDUP_REMOVED lines=12> */
.L_x_152:
[----:B------:R-:W-:Y:S05]  /*6640*/  BSYNC B1 ;  /* 0x0000000000017941 */ /* 0x000fea0003800000 */
.L_x_151:
        /* <DEDUP_REMOVED lines=12> */
.L_x_154:
[----:B------:R-:W-:Y:S05]  /*6710*/  BSYNC B1 ;  /* 0x0000000000017941 */ /* 0x000fea0003800000 */
.L_x_153:
        /* <DEDUP_REMOVED lines=12> */
.L_x_156:
[----:B------:R-:W-:Y:S05]  /*67e0*/  BSYNC B1 ;  /* 0x0000000000017941 */ /* 0x000fea0003800000 */
.L_x_155:
        /* <DEDUP_REMOVED lines=12> */
.L_x_158:
[----:B------:R-:W-:Y:S05]  /*68b0*/  BSYNC B1 ;  /* 0x0000000000017941 */ /* 0x000fea0003800000 */
.L_x_157:
        /* <DEDUP_REMOVED lines=12> */
.L_x_160:
[----:B------:R-:W-:Y:S05]  /*6980*/  BSYNC B1 ;  /* 0x0000000000017941 */ /* 0x000fea0003800000 */
.L_x_159:
        /* <DEDUP_REMOVED lines=12> */
.L_x_162:
[----:B------:R-:W-:Y:S05]  /*6a50*/  BSYNC B1 ;  /* 0x0000000000017941 */ /* 0x000fea0003800000 */
.L_x_161:
[----:B-----5:R-:W-:Y:S01]  /*6a60*/  LOP3.LUT R7, R7, 0xff, RZ, 0xc0, !PT ;  /* 0x000000ff07077812 */ /* 0x020fe200078ec0ff */
[----:B------:R-:W-:Y:S01]  /*6a70*/  BSSY B1, `(.L_x_163) ;  /* 0x000000b000017945 */ /* 0x000fe20003800000 */
[----:B------:R-:W-:Y:S02]  /*6a80*/  ISETP.LT.OR P2, PT, R33, 0x39, !P1 ;  /* 0x000000392100780c */ /* 0x000fe40004f41670 */
[----:B------:R-:W-:-:S05]  /*6a90*/  F2FP.F16.E5M2.UNPACK_B R7, R7 ;  /* 0x00000007ff07723e */ /* 0x000fca00020004ff */
[----:B012---:R-:W-:-:S05]  /*6aa0*/  HADD2.F32 R16, -RZ, R7.H0_H0 ;  /* 0x20000007ff107230 */ /* 0x007fca0000004100 */
[----:B------:R-:W-:-:S04]  /*6ab0*/  FMUL R7, R16, R9 ;  /* 0x0000000910077220 */ /* 0x000fc80000400000 */
[----:B------:R-:W-:-:S05]  /*6ac0*/  FFMA R7, R18, R8, R7 ;  /* 0x0000000812077223 */ /* 0x000fca0000000007 */
[----:B------:R-:W-:Y:S02]  /*6ad0*/  F2FP.SATFINITE.E5M2.F32.PACK_AB_MERGE_C R17, RZ, R7, RZ ;  /* 0x00000007ff11723e */ /* 0x000fe400048060ff */
[----:B------:R-:W-:-:S03]  /*6ae0*/  PRMT R7, RZ, 0x7610, R7 ;  /* 0x00007610ff077816 */ /* 0x000fc60000000007 */
[----:B------:R0:W-:Y:S01]  /*6af0*/  @!P0 STG.E.U8 desc[UR20][R12.64+0x39], R17 ;  /* 0x000039110c008986 */ /* 0x0001e2000c101114 */
[----:B------:R-:W-:Y:S05]  /*6b00*/  @P2 BRA `(.L_x_164) ;  /* 0x0000000000042947 */ /* 0x000fea0003800000 */
[----:B------:R1:W5:Y:S02]  /*6b10*/  LDG.E.U8 R7, desc[UR20][R14.64+0x38] ;  /* 0x000038140e077981 */ /* 0x000364000c1e1100 */
.L_x_164:
[----:B------:R-:W-:Y:S05]  /*6b20*/  BSYNC B1 ;  /* 0x0000000000017941 */ /* 0x000fea0003800000 */
.L_x_163:
        /* <DEDUP_REMOVED lines=12> */
.L_x_166:
[----:B------:R-:W-:Y:S05]  /*6bf0*/  BSYNC B1 ;  /* 0x0000000000017941 */ /* 0x000fea0003800000 */
.L_x_165:
[----:B------:R-:W-:Y:S05]  /*6c00*/  @P1 BRA `(.L_x_167) ;  /* 0x0000001000301947 */ /* 0x000fea0003800000 */
[----:B-----5:R-:W-:-:S04]  /*6c10*/  LOP3.LUT R7, R7, 0xff, RZ, 0xc0, !PT ;  /* 0x000000ff07077812 */ /* 0x020fc800078ec0ff */
[----:B------:R-:W-:-:S05]  /*6c20*/  F2FP.F16.E5M2.UNPACK_B R7, R7 ;  /* 0x00000007ff07723e */ /* 0x000fca00020004ff */
[----:B------:R-:W-:-:S05]  /*6c30*/  HADD2.F32 R12, -RZ, R7.H0_H0 ;  /* 0x20000007ff0c7230 */ /* 0x000fca0000004100 */
[----:B------:R-:W-:-:S04]  /*6c40*/  FMUL R7, R12, R9 ;  /* 0x000000090c077220 */ /* 0x000fc80000400000 */
[----:B------:R-:W-:-:S05]  /*6c50*/  FFMA R7, R20, R8, R7 ;  /* 0x0000000814077223 */ /* 0x000fca0000000007 */
[----:B------:R-:W-:-:S05]  /*6c60*/  F2FP.SATFINITE.E5M2.F32.PACK_AB_MERGE_C R7, RZ, R7, RZ ;  /* 0x00000007ff07723e */ /* 0x000fca00048060ff */
[----:B------:R0:W-:Y:S01]  /*6c70*/  STG.E.U8 desc[UR20][R10.64+0x39], R7 ;  /* 0x000039070a007986 */ /* 0x0001e2000c101114 */
[----:B------:R-:W-:Y:S05]  /*6c80*/  BRA `(.L_x_167) ;  /* 0x0000001000107947 */ /* 0x000fea0003800000 */
.L_x_38:
[C---:B------:R-:W-:Y:S01]  /*6c90*/  ISETP.GE.AND P0, PT, R34.reuse, 0x1, PT ;  /* 0x000000012200780c */ /* 0x040fe20003f06270 */
[-C--:B--2---:R-:W-:Y:S01]  /*6ca0*/  FMUL R147, R147, R8.reuse ;  /* 0x0000000893937220 */ /* 0x084fe20000400000 */
[----:B------:R-:W-:Y:S01]  /*6cb0*/  ISETP.GE.AND P2, PT, R34, 0x9, PT ;  /* 0x000000092200780c */ /* 0x000fe20003f46270 */
[-C--:B------:R-:W-:Y:S01]  /*6cc0*/  FMUL R142, R142, R8.reuse ;  /* 0x000000088e8e7220 */ /* 0x080fe20000400000 */
[----:B------:R-:W-:Y:S01]  /*6cd0*/  ISETP.LT.OR P1, PT, R33, 0x1, !P0 ;  /* 0x000000012100780c */ /* 0x000fe20004721670 */
[-C--:B------:R-:W-:Y:S01]  /*6ce0*/  FMUL R145, R145, R8.reuse ;  /* 0x0000000891917220 */ /* 0x080fe20000400000 */
[----:B------:R-:W-:Y:S01]  /*6cf0*/  F2FP.SATFINITE.E5M2.F32.PACK_AB_MERGE_C R147, RZ, R147, RZ ;  /* 0x00000093ff93723e */ /* 0x000fe200048060ff */
[-C--:B------:R-:W-:Y:S01]  /*6d00*/  FMUL R140, R140, R8.reuse ;  /* 0x000000088c8c7220 */ /* 0x080fe20000400000 */
[----:B------:R-:W-:Y:S01]  /*6d10*/  ISETP.LT.OR P4, PT, R33, 0x2, !P0 ;  /* 0x000000022100780c */ /* 0x000fe20004781670 */
[-C--:B------:R-:W-:Y:S01]  /*6d20*/  FMUL R143, R143, R8.reuse ;  /* 0x000000088f8f7220 */ /* 0x080fe20000400000 */
[C---:B------:R-:W-:Y:S01]  /*6d30*/  ISETP.LT.OR P5, PT, R33.reuse, 0x1, !P2 ;  /* 0x000000012100780c */ /* 0x040fe200057a1670 */
[-C--:B------:R-:W-:Y:S01]  /*6d40*/  FMUL R138, R138, R8.reuse ;  /* 0x000000088a8a7220 */ /* 0x080fe20000400000 */
[----:B------:R-:W-:Y:S01]  /*6d50*/  ISETP.LT.OR P6, PT, R33, 0x2, !P2 ;  /* 0x000000022100780c */ /* 0x000fe200057c1670 */
[----:B------:R-:W-:Y:S01]  /*6d60*/  FMUL R141, R141, R8 ;  /* 0x000000088d8d7220 */ /* 0x000fe20000400000 */
[----:B------:R-:W-:Y:S01]  /*6d70*/  F2FP.SATFINITE.E5M2.F32.PACK_AB_MERGE_C R7, RZ, R142, RZ ;  /* 0x0000008eff07723e */ /* 0x000fe200048060ff */
[-C--:B------:R-:W-:Y:S01]  /*6d80*/  FMUL R136, R136, R8.reuse ;  /* 0x0000000888887220 */ /* 0x080fe20000400000 */
[----:B------:R-:W-:Y:S01]  /*6d90*/  F2FP.SATFINITE.E5M2.F32.PACK_AB_MERGE_C R145, RZ, R145, RZ ;  /* 0x00000091ff91723e */ /* 0x000fe200048060ff */
[----:B------:R-:W-:Y:S01]  /*6da0*/  @!P1 STG.E.U8 desc[UR20][R16.64], R147 ;  /* 0x0000009310009986 */ /* 0x000fe2000c101114 */
[----:B------:R-:W-:Y:S01]  /*6db0*/  ISETP.LT.OR P1, PT, R33, 0x9, !P0 ;  /* 0x000000092100780c */ /* 0x000fe20004721670 */
[----:B------:R-:W-:Y:S01]  /*6dc0*/  FMUL R139, R139, R8 ;  /* 0x000000088b8b7220 */ /* 0x000fe20000400000 */
[----:B------:R-:W-:Y:S01]  /*6dd0*/  F2FP.SATFINITE.E5M2.F32.PACK_AB_MERGE_C R25, RZ, R140, RZ ;  /* 0x0000008cff19723e */ /* 0x000fe200048060ff */
[----:B------:R0:W-:Y:S01]  /*6de0*/  @!P4 STG.E.U8 desc[UR20][R16.64+0x1], R7 ;  /* 0x000001071000c986 */ /* 0x0001e2000c101114 */
[----:B------:R-:W-:Y:S01]  /*6df0*/  F2FP.SATFINITE.E5M2.F32.PACK_AB_MERGE_C R143, RZ, R143, RZ ;  /* 0x0000008fff8f723e */ /* 0x000fe200048060ff */
[-C--:B------:R-:W-:Y:S01]  /*6e00*/  FMUL R134, R134, R8.reuse ;  /* 0x0000000886867220 */ /* 0x080fe20000400000 */
[C---:B------:R-:W-:Y:S01]  /*6e10*/  ISETP.LT.OR P4, PT, R33.reuse, 0xa, !P0 ;  /* 0x0000000a2100780c */ /* 0x040fe20004781670 */
[----:B------:R-:W-:Y:S01]  /*6e20*/  @!P5 STG.E.U8 desc[UR20][R14.64], R145 ;  /* 0x000000910e00d986 */ /* 0x000fe2000c101114 */
[----:B------:R-:W-:Y:S01]  /*6e30*/  ISETP.LT.OR P5, PT, R33, 0x9, !P2 ;  /* 0x000000092100780c */ /* 0x000fe200057a1670 */
[-C--:B------:R-:W-:Y:S01]  /*6e40*/  FMUL R137, R137, R8.reuse ;  /* 0x0000000889897220 */ /* 0x080fe20000400000 */
[----:B------:R-:W-:Y:S01]  /*6e50*/  F2FP.SATFINITE.E5M2.F32.PACK_AB_MERGE_C R141, RZ, R141, RZ ;  /* 0x0000008dff8d723e */ /* 0x000fe200048060ff */
[----:B------:R1:W-:Y:S01]  /*6e60*/  @!P6 STG.E.U8 desc[UR20][R14.64+0x1], R25 ;  /* 0x000001190e00e986 */ /* 0x0003e2000c101114 */
[C---:B------:R-:W-:Y:S01]  /*6e70*/  ISETP.LT.OR P6, PT, R33.reuse, 0xa, !P2 ;  /* 0x0000000a2100780c */ /* 0x040fe200057c1670 */
[-C--:B------:R-:W-:Y:S01]  /*6e80*/  FMUL R132, R132, R8.reuse ;  /* 0x0000000884847220 */ /* 0x080fe20000400000 */
[----:B------:R-:W-:Y:S01]  /*6e90*/  F2FP.SATFINITE.E5M2.F32.PACK_AB_MERGE_C R139, RZ, R139, RZ ;  /* 0x0000008bff8b723e */ /* 0x000fe200048060ff */
[----:B------:R-:W-:Y:S01]  /*6ea0*/  @!P1 STG.E.U8 desc[UR20][R16.64+0x8], R143 ;  /* 0x0000088f10009986 */ /* 0x000fe2000c101114 */
[----:B------:R-:W-:Y:S01]  /*6eb0*/  ISETP.LT.OR P1, PT, R33, 0x11, !P0 ;  /* 0x000000112100780c */ /* 0x000fe20004721670 */
[----:B------:R-:W-:Y:S01]  /*6ec0*/  FMUL R135, R135, R8 ;  /* 0x0000000887877220 */ /* 0x000fe20000400000 */
[----:B0-----:R-:W-:Y:S01]  /*6ed0*/  F2FP.SATFINITE.E5M2.F32.PACK_AB_MERGE_C R7, RZ, R138, RZ ;  /* 0x0000008aff07723e */ /* 0x001fe200048060ff */
[-C--:B------:R-:W-:Y:S01]  /*6ee0*/  FMUL R130, R130, R8.reuse ;  /* 0x0000000882827220 */ /* 0x080fe20000400000 */
[----:B------:R-:W-:Y:S01]  /*6ef0*/  F2FP.SATFINITE.E5M2.F32.PACK_AB_MERGE_C R137, RZ, R137, RZ ;  /* 0x00000089ff89723e */ /* 0x000fe200048060ff */
[----:B------:R-:W-:Y:S01]  /*6f00*/  FMUL R133, R133, R8 ;  /* 0x0000000885857220 */ /* 0x000fe20000400000 */
[----:B------:R-:W-:Y:S01]  /*6f10*/  F2FP.SATFINITE.E5M2.F32.PACK_AB_MERGE_C R135, RZ, R135, RZ ;  /* 0x00000087ff87723e */ /* 0x000fe200048060ff */
[----:B------:R0:W-:Y:S01]  /*6f20*/  @!P4 STG.E.U8 desc[UR20][R16.64+0x9], R7 ;  /* 0x000009071000c986 */ /* 0x0001e2000c101114 */
[----:B-1----:R-:W-:Y:S01]  /*6f30*/  F2FP.SATFINITE.E5M2.F32.PACK_AB_MERGE_C R25, RZ, R136, RZ ;  /* 0x00000088ff19723e */ /* 0x002fe200048060ff */
        /* <DEDUP_REMOVED lines=15> */
[-C--:B------:R-:W-:Y:S01]  /*7030*/  FMUL R127, R127, R8.reuse ;  /* 0x000000087f7f7220 */ /* 0x080fe20000400000 */
[----:B------:R-:W-:Y:S01]  /*7040*/  FMUL R122, R122, R8 ;  /* 0x000000087a7a7220 */ /* 0x000fe20000400000 */
[----:B------:R-:W-:Y:S01]  /*7050*/  F2FP.SATFINITE.E5M2.F32.PACK_AB_MERGE_C R129, RZ, R129, RZ ;  /* 0x00000081ff81723e */ /* 0x000fe200048060ff */
[----:B------:R0:W-:Y:S01]  /*7060*/  @!P4 STG.E.U8 desc[UR20][R16.64+0x11], R7 ;  /* 0x000011071000c986 */ /* 0x0001e2000c101114 */
[----:B-1----:R-:W-:Y:S01]  /*7070*/  F2FP.SATFINITE.E5M2.F32.PACK_AB_MERGE_C R25, RZ, R132, RZ ;  /* 0x00000084ff19723e */ /* 0x002fe200048060ff */
[-C--:B------:R-:W-:Y:S01]  /*7080*/  FMUL R125, R125, R8.reuse ;  /* 0x000000087d7d7220 */ /* 0x080fe20000400000 */
[C---:B------:R-:W-:Y:S01]  /*7090*/  ISETP.LT.OR P4, PT, R33.reuse, 0x1a, !P0 ;  /* 0x0000001a2100780c */ /* 0x040fe20004781670 */
[----:B------:R-:W-:Y:S01]  /*70a0*/  @!P5 STG.E.U8 desc[UR20][R14.64+0x10], R137 ;  /* 0x000010890e00d986 */ /* 0x000fe2000c101114 */
[C---:B------:R-:W-:Y:S01]  /*70b0*/  ISETP.LT.OR P5, PT, R33.reuse, 0x19, !P2 ;  /* 0x000000192100780c */ /* 0x040fe200057a1670 */
[-C--:B------:R-:W-:Y:S01]  /*70c0*/  FMUL R120, R120, R8.reuse ;  /* 0x0000000878787220 */ /* 0x080fe20000400000 */
[----:B------:R-:W-:Y:S01]  /*70d0*/  F2FP.SATFINITE.E5M2.F32.PACK_AB_MERGE_C R127, RZ, R127, RZ ;  /* 0x0000007fff7f723e */ /* 0x000fe200048060ff */
[----:B------:R1:W-:Y:S01]  /*70e0*/  @!P6 STG.E.U8 desc[UR20][R14.64+0x11], R25 ;  /* 0x000011190e00e986 */ /* 0x0003e2000c101114 */
[----:B------:R-:W-:Y:S01]  /*70f0*/  ISETP.LT.OR P6, PT, R33, 0x1a, !P2 ;  /* 0x0000001a2100780c */ /* 0x000fe200057c1670 */
        /* <DEDUP_REMOVED lines=8> */
[-C--:B------:R-:W-:Y:S01]  /*7180*/  FMUL R116, R116, R8.reuse ;  /* 0x0000000874747220 */ /* 0x080fe20000400000 */
[----:B------:R-:W-:Y:S01]  /*7190*/  FMUL R114, R114, R8 ;  /* 0x0000000872727220 */ /* 0x000fe20000400000 */
[----:B-1----:R-:W-:Y:S01]  /*71a0*/  F2FP.SATFINITE.E5M2.F32.PACK_AB_MERGE_C R25, RZ, R128, RZ ;  /* 0x00000080ff19723e */ /* 0x002fe200048060ff */
[----:B------:R0:W-:Y:S01]  /*71b0*/  @!P4 STG.E.U8 desc[UR20][R16.64+0x19], R7 ;  /* 0x000019071000c986 */ /* 0x0001e2000c101114 */
[----:B------:R-:W-:Y:S01]  /*71c0*/  ISETP.LT.OR P4, PT, R33, 0x22, !P0 ;  /* 0x000000222100780c */ /* 0x000fe20004781670 */
[-C--:B------:R-:W-:Y:S01]  /*71d0*/  FMUL R119, R119, R8.reuse ;  /* 0x0000000877777220 */ /* 0x080fe20000400000 */
[----:B------:R-:W-:Y:S01]  /*71e0*/  F2FP.SATFINITE.E5M2.F32.PACK_AB_MERGE_C R121, RZ, R121, RZ ;  /* 0x00000079ff79723e */ /* 0x000fe200048060ff */
[----:B------:R-:W-:Y:S01]  /*71f0*/  @!P5 STG.E.U8 desc[UR20][R14.64+0x18], R133 ;  /* 0x000018850e00d986 */ /* 0x000fe2000c101114 */
[----:B------:R-:W-:Y:S01]  /*7200*/  ISETP.LT.OR P5, PT, R33, 0x21, !P2 ;  /* 0x000000212100780c */ /* 0x000fe200057a1670 */
[----:B------:R-:W-:Y:S01]  /*7210*/  FMUL R117, R117, R8 ;  /* 0x0000000875757220 */ /* 0x000fe20000400000 */
[----:B------:R-:W-:Y:S01]  /*7220*/  F2FP.SATFINITE.E5M2.F32.PACK_AB_MERGE_C R27, RZ, R114, RZ ;  /* 0x00000072ff1b723e */ /* 0x000fe200048060ff */
[----:B------:R1:W-:Y:S01]  /*7230*/  @!P6 STG.E.U8 desc[UR20][R14.64+0x19], R25 ;  /* 0x000019190e00e986 */ /* 0x0003e2000c101114 */
[----:B------:R-:W-:Y:S01]  /*7240*/  ISETP.LT.OR P6, PT, R33, 0x22, !P2 ;  /* 0x000000222100780c */ /* 0x000fe200057c1670 */
[-C--:B------:R-:W-:Y:S01]  /*7250*/  FMUL R112, R112, R8.reuse ;  /* 0x0000000870707220 */ /* 0x080fe20000400000 */
[-C--:B------:R-:W-:Y:S01]  /*7260*/  FMUL R115, R115, R8.reuse ;  /* 0x0000000873737220 */ /* 0x080fe20000400000 */
        /* <DEDUP_REMOVED lines=39> */
[-C--:B------:R-:W-:Y:S01]  /*74e0*/  FMUL R103, R103, R8.reuse ;  /* 0x0000000867677220 */ /* 0x080fe20000400000 */
[----:B------:R-:W-:Y:S01]  /*74f0*/  @!P1 STG.E.U8 desc[UR20][R16.64+0x30], R123 ;  /* 0x0000307b10009986 */ /* 0x000fe2000c101114 */
[----:B------:R-:W-:Y:S01]  /*7500*/  ISETP.LT.OR P1, PT, R33, 0x39, !P0 ;  /* 0x000000392100780c */ /* 0x000fe20004721670 */
[-C--:B------:R-:W-:Y:S01]  /*7510*/  FMUL R101, R101, R8.reuse ;  /* 0x0000000865657220 */ /* 0x080fe20000400000 */
[----:B------:R-:W-:Y:S01]  /*7520*/  ISETP.LT.OR P0, PT, R33, 0x3a, !P0 ;  /* 0x0000003a2100780c */ /* 0x000fe20004701670 */
[----:B------:R-:W-:Y:S01]  /*7530*/  FMUL R96, R96, R8 ;  /* 0x0000000860607220 */ /* 0x000fe20000400000 */
[----:B0-----:R-:W-:Y:S01]  /*7540*/  F2FP.SATFINITE.E5M2.F32.PACK_AB_MERGE_C R7, RZ, R118, RZ ;  /* 0x00000076ff07723e */ /* 0x001fe200048060ff */
[-C--:B------:R-:W-:Y:S01]  /*7550*/  FMUL R94, R94, R8.reuse ;  /* 0x000000085e5e7220 */ /* 0x080fe20000400000 */
[----:B------:R-:W-:Y:S01]  /*7560*/  F2FP.SATFINITE.E5M2.F32.PACK_AB_MERGE_C R105, RZ, R105, RZ ;  /* 0x00000069ff69723e */ /* 0x000fe200048060ff */
[----:B------:R-:W-:Y:S01]  /*7570*/  FMUL R97, R97, R8 ;  /* 0x0000000861617220 */ /* 0x000fe20000400000 */
[----:B-1----:R-:W-:Y:S01]  /*7580*/  F2FP.SATFINITE.E5M2.F32.PACK_AB_MERGE_C R25, RZ, R116, RZ ;  /* 0x00000074ff19723e */ /* 0x002fe200048060ff */
[----:B------:R0:W-:Y:S01]  /*7590*/  @!P4 STG.E.U8 desc[UR20][R16.64+0x31], R7 ;  /* 0x000031071000c986 */ /* 0x0001e2000c101114 */
[----:B------:R-:W-:Y:S01]  /*75a0*/  ISETP.LT.OR P4, PT, R33, 0x39, !P2 ;  /* 0x000000392100780c */ /* 0x000fe20005781670 */
[-C--:B------:R-:W-:Y:S01]  /*75b0*/  FMUL R99, R99, R8.reuse ;  /* 0x0000000863637220 */ /* 0x080fe20000400000 */
[----:B------:R-:W-:Y:S01]  /*75c0*/  ISETP.LT.OR P2, PT, R33, 0x3a, !P2 ;  /* 0x0000003a2100780c */ /* 0x000fe20005741670 */
[----:B------:R-:W-:Y:S01]  /*75d0*/  @!P5 STG.E.U8 desc[UR20][R14.64+0x30], R121 ;  /* 0x000030790e00d986 */ /* 0x000fe2000c101114 */
[----:B------:R-:W-:Y:S01]  /*75e0*/  F2FP.SATFINITE.E5M2.F32.PACK_AB_MERGE_C R103, RZ, R103, RZ ;  /* 0x00000067ff67723e */ /* 0x000fe200048060ff */
[-C--:B------:R-:W-:Y:S01]  /*75f0*/  FMUL R92, R92, R8.reuse ;  /* 0x000000085c5c7220 */ /* 0x080fe20000400000 */
[----:B------:R-:W-:Y:S01]  /*7600*/  F2FP.SATFINITE.E5M2.F32.PACK_AB_MERGE_C R101, RZ, R101, RZ ;  /* 0x00000065ff65723e */ /* 0x000fe200048060ff */
[----:B------:R-:W-:Y:S01]  /*7610*/  @!P6 STG.E.U8 desc[UR20][R14.64+0x31], R25 ;  /* 0x000031190e00e986 */ /* 0x000fe2000c101114 */
[----:B------:R-:W-:Y:S01]  /*7620*/  F2FP.SATFINITE.E5M2.F32.PACK_AB_MERGE_C R97, RZ, R97, RZ ;  /* 0x00000061ff61723e */ /* 0x000fe200048060ff */
[-C--:B------:R-:W-:Y:S01]  /*7630*/  FMUL R88, R88, R8.reuse ;  /* 0x0000000858587220 */ /* 0x080fe20000400000 */
[-C--:B------:R-:W-:Y:S01]  /*7640*/  FMUL R95, R95, R8.reuse ;  /* 0x000000085f5f7220 */ /* 0x080fe20000400000 */
[----:B------:R-:W-:Y:S01]  /*7650*/  @!P0 STG.E.U8 desc[UR20][R16.64+0x39], R27 ;  /* 0x0000391b10008986 */ /* 0x000fe2000c101114 */
[----:B------:R-:W-:Y:S01]  /*7660*/  ISETP.GE.AND P0, PT, R34, 0x81, PT ;  /* 0x000000812200780c */ /* 0x000fe20003f06270 */
[----:B------:R-:W-:Y:S01]  /*7670*/  FMUL R93, R93, R8 ;  /* 0x000000085d5d7220 */ /* 0x000fe20000400000 */
[----:B0-----:R-:W-:Y:S01]  /*7680*/  F2FP.SATFINITE.E5M2.F32.PACK_AB_MERGE_C R7, RZ, R112, RZ ;  /* 0x00000070ff07723e */ /* 0x001fe200048060ff */
[----:B------:R0:W-:Y:S01]  /*7690*/  @!P1 STG.E.U8 desc[UR20][R16.64+0x38], R119 ;  /* 0x0000387710009986 */ /* 0x0001e2000c101114 */
[C---:B------:R-:W-:Y:S01]  /*76a0*/  ISETP.LT.OR P6, PT, R33.reuse, 0x1, !P0 ;  /* 0x000000012100780c */ /* 0x040fe200047c1670 */
[-C--:B------:R-:W-:Y:S01]  /*76b0*/  FMUL R90, R90, R8.reuse ;  /* 0x000000085a5a7220 */ /* 0x080fe20000400000 */
[----:B------:R-:W-:Y:S01]  /*76c0*/  ISETP.LT.OR P5, PT, R33, 0x2, !P0 ;  /* 0x000000022100780c */ /* 0x000fe200047a1670 */
[----:B------:R-:W-:Y:S01]  /*76d0*/  @!P4 STG.E.U8 desc[UR20][R14.64+0x38], R117 ;  /* 0x000038750e00c986 */ /* 0x000fe2000c101114 */
[----:B------:R-:W-:Y:S01]  /*76e0*/  ISETP.GE.AND P1, PT, R34, 0x89, PT ;  /* 0x000000892200780c */ /* 0x000fe20003f26270 */
[-C--:B------:R-:W-:Y:S01]  /*76f0*/  FMUL R23, R23, R8.reuse ;  /* 0x0000000817177220 */ /* 0x080fe20000400000 */
[----:B------:R-:W-:Y:S01]  /*7700*/  F2FP.SATFINITE.E5M2.F32.PACK_AB_MERGE_C R99, RZ, R99, RZ ;  /* 0x00000063ff63723e */ /* 0x000fe200048060ff */
[----:B------:R1:W-:Y:S01]  /*7710*/  @!P2 STG.E.U8 desc[UR20][R14.64+0x39], R7 ;  /* 0x000039070e00a986 */ /* 0x0003e2000c101114 */
[----:B------:R-:W-:Y:S01]  /*7720*/  ISETP.LT.OR P4, PT, R33, 0x1, !P1 ;  /* 0x000000012100780c */ /* 0x000fe20004f81670 */
[-C--:B------:R-:W-:Y:S01]  /*7730*/  FMUL R91, R91, R8.reuse ;  /* 0x000000085b5b7220 */ /* 0x080fe20000400000 */
[----:B------:R-:W-:Y:S01]  /*7740*/  ISETP.LT.OR P2, PT, R33, 0xa, !P0 ;  /* 0x0000000a2100780c */ /* 0x000fe20004741670 */
[----:B------:R-:W-:Y:S01]  /*7750*/  FMUL R89, R89, R8 ;  /* 0x0000000859597220 */ /* 0x000fe20000400000 */
[----:B0-----:R-:W-:Y:S01]  /*7760*/  F2FP.SATFINITE.E5M2.F32.PACK_AB_MERGE_C R17, RZ, R110, RZ ;  /* 0x0000006eff11723e */ /* 0x001fe200048060ff */
[----:B------:R-:W-:Y:S01]  /*7770*/  @!P6 STG.E.U8 desc[UR20][R12.64], R115 ;  /* 0x000000730c00e986 */ /* 0x000fe2000c101114 */
[C---:B------:R-:W-:Y:S01]  /*7780*/  ISETP.LT.OR P6, PT, R33.reuse, 0x2, !P1 ;  /* 0x000000022100780c */ /* 0x040fe20004fc1670 */
[-C--:B------:R-:W-:Y:S01]  /*7790*/  FMUL R22, R22, R8.reuse ;  /* 0x0000000816167220 */ /* 0x080fe20000400000 */
[----:B------:R-:W-:Y:S01]  /*77a0*/  F2FP.SATFINITE.E5M2.F32.PACK_AB_MERGE_C R95, RZ, R95, RZ ;  /* 0x0000005fff5f723e */ /* 0x000fe200048060ff */
[----:B------:R-:W-:Y:S01]  /*77b0*/  @!P5 STG.E.U8 desc[UR20][R12.64+0x1], R17 ;  /* 0x000001110c00d986 */ /* 0x000fe2000c101114 */
[----:B------:R-:W-:Y:S01]  /*77c0*/  ISETP.LT.OR P5, PT, R33, 0x9, !P0 ;  /* 0x000000092100780c */ /* 0x000fe200047a1670 */
[----:B------:R-:W-:Y:S01]  /*77d0*/  FMUL R19, R19, R8 ;  /* 0x0000000813137220 */ /* 0x000fe20000400000 */
[----:B-1----:R-:W-:Y:S01]  /*77e0*/  F2FP.SATFINITE.E5M2.F32.PACK_AB_MERGE_C R7, RZ, R108, RZ ;  /* 0x0000006cff07723e */ /* 0x002fe200048060ff */
[----:B------:R-:W-:Y:S01]  /*77f0*/  @!P4 STG.E.U8 desc[UR20][R10.64], R113 ;  /* 0x000000710a00c986 */ /* 0x000fe2000c101114 */
[----:B------:R-:W-:Y:S01]  /*7800*/  F2FP.SATFINITE.E5M2.F32.PACK_AB_MERGE_C R15, RZ, R106, RZ ;  /* 0x0000006aff0f723e */ /* 0x000fe200048060ff */
[-C--:B------:R-:W-:Y:S01]  /*7810*/  FMUL R18, R18, R8.reuse ;  /* 0x0000000812127220 */ /* 0x080fe20000400000 */
[----:B------:R-:W-:Y:S01]  /*7820*/  ISETP.LT.OR P4, PT, R33, 0x9, !P1 ;  /* 0x000000092100780c */ /* 0x000fe20004f81670 */
[-C--:B------:R-:W-:Y:S01]  /*7830*/  FMUL R21, R21, R8.reuse ;  /* 0x0000000815157220 */ /* 0x080fe20000400000 */
[----:B------:R-:W-:Y:S01]  /*7840*/  F2FP.SATFINITE.E5M2.F32.PACK_AB_MERGE_C R93, RZ, R93, RZ ;  /* 0x0000005dff5d723e */ /* 0x000fe200048060ff */
[----:B------:R0:W-:Y:S01]  /*7850*/  @!P6 STG.E.U8 desc[UR20][R10.64+0x1], R7 ;  /* 0x000001070a00e986 */ /* 0x0001e2000c101114 */
[C---:B------:R-:W-:Y:S01]  /*7860*/  ISETP.LT.OR P6, PT, R33.reuse, 0xa, !P1 ;  /* 0x0000000a2100780c */ /* 0x040fe20004fc1670 */
[----:B------:R-:W-:Y:S01]  /*7870*/  FMUL R20, R20, R8 ;  /* 0x0000000814147220 */ /* 0x000fe20000400000 */
[----:B------:R-:W-:Y:S01]  /*7880*/  F2FP.SATFINITE.E5M2.F32.PACK_AB_MERGE_C R23, RZ, R23, RZ ;  /* 0x00000017ff17723e */ /* 0x000fe200048060ff */
[----:B------:R1:W-:Y:S01]  /*7890*/  @!P2 STG.E.U8 desc[UR20][R12.64+0x9], R15 ;  /* 0x0000090f0c00a986 */ /* 0x0003e2000c101114 */
[----:B------:R-:W-:-:S02]  /*78a0*/  ISETP.LT.OR P2, PT, R33, 0x12, !P0 ;  /* 0x000000122100780c */ /* 0x000fc40004741670 */
[----:B------:R-:W-:Y:S01]  /*78b0*/  F2FP.SATFINITE.E5M2.F32.PACK_AB_MERGE_C R91, RZ, R91, RZ ;  /* 0x0000005bff5b723e */ /* 0x000fe200048060ff */
[----:B------:R-:W-:Y:S01]  /*78c0*/  @!P5 STG.E.U8 desc[UR20][R12.64+0x8], R109 ;  /* 0x0000086d0c00d986 */ /* 0x000fe2000c101114 */
[C---:B------:R-:W-:Y:S02]  /*78d0*/  ISETP.LT.OR P5, PT, R33.reuse, 0x11, !P0 ;  /* 0x000000112100780c */ /* 0x040fe400047a1670 */
[----:B------:R-:W-:Y:S01]  /*78e0*/  F2FP.SATFINITE.E5M2.F32.PACK_AB_MERGE_C R89, RZ, R89, RZ ;  /* 0x00000059ff59723e */ /* 0x000fe200048060ff */
[----:B------:R-:W-:Y:S01]  /*78f0*/  @!P4 STG.E.U8 desc[UR20][R10.64+0x8], R111 ;  /* 0x0000086f0a00c986 */ /* 0x000fe2000c101114 */
[----:B0-----:R-:W-:Y:S02]  /*7900*/  F2FP.SATFINITE.E5M2.F32.PACK_AB_MERGE_C R7, RZ, R104, RZ ;  /* 0x00000068ff07723e */ /* 0x001fe400048060ff */
[C---:B------:R-:W-:Y:S02]  /*7910*/  ISETP.LT.OR P4, PT, R33.reuse, 0x11, !P1 ;  /* 0x000000112100780c */ /* 0x040fe40004f81670 */
[----:B-1----:R-:W-:Y:S01]  /*7920*/  F2FP.SATFINITE.E5M2.F32.PACK_AB_MERGE_C R15, RZ, R100, RZ ;  /* 0x00000064ff0f723e */ /* 0x002fe200048060ff */
[----:B------:R0:W-:Y:S01]  /*7930*/  @!P6 STG.E.U8 desc[UR20][R10.64+0x9], R7 ;  /* 0x000009070a00e986 */ /* 0x0001e2000c101114 */
[----:B------:R-:W-:-:S02]  /*7940*/  ISETP.LT.OR P6, PT, R33, 0x12, !P1 ;  /* 0x000000122100780c */ /* 0x000fc40004fc1670 */
[----:B------:R-:W-:Y:S01]  /*7950*/  F2FP.SATFINITE.E5M2.F32.PACK_AB_MERGE_C R19, RZ, R19, RZ ;  /* 0x00000013ff13723e */ /* 0x000fe200048060ff */
[----:B------:R1:W-:Y:S01]  /*7960*/  @!P2 STG.E.U8 desc[UR20][R12.64+0x11], R15 ;  /* 0x0000110f0c00a986 */ /* 0x0003e2000c101114 */
[C---:B------:R-:W-:Y:S02]  /*7970*/  ISETP.LT.OR P2, PT, R33.reuse, 0x1a, !P0 ;  /* 0x0000001a2100780c */ /* 0x040fe40004741670 */
[----:B------:R-:W-:Y:S01]  /*7980*/  F2FP.SATFINITE.E5M2.F32.PACK_AB_MERGE_C R21, RZ, R21, RZ ;  /* 0x00000015ff15723e */ /* 0x000fe200048060ff */
[----:B------:R-:W-:Y:S01]  /*7990*/  @!P5 STG.E.U8 desc[UR20][R12.64+0x10], R107 ;  /* 0x0000106b0c00d986 */ /* 0x000fe2000c101114 */
[----:B------:R-:W-:Y:S02]  /*79a0*/  ISETP.LT.OR P5, PT, R33, 0x19, !P0 ;  /* 0x000000192100780c */ /* 0x000fe400047a1670 */
[----:B------:R-:W-:Y:S01]  /*79b0*/  F2FP.SATFINITE.E5M2.F32.PACK_AB_MERGE_C R17, RZ, R20, RZ ;  /* 0x00000014ff11723e */ /* 0x000fe200048060ff */
[----:B------:R-:W-:Y:S01]  /*79c0*/  @!P4 STG.E.U8 desc[UR20][R10.64+0x10], R105 ;  /* 0x000010690a00c986 */ /* 0x000fe2000c101114 */
[----:B0-----:R-:W-:-:S02]  /*79d0*/  F2FP.SATFINITE.E5M2.F32.PACK_AB_MERGE_C R7, RZ, R102, RZ ;  /* 0x00000066ff07723e */ /* 0x001fc400048060ff */
[C---:B------:R-:W-:Y:S02]  /*79e0*/  ISETP.LT.OR P4, PT, R33.reuse, 0x19, !P1 ;  /* 0x000000192100780c */ /* 0x040fe40004f81670 */
[----:B-1----:R-:W-:Y:S01]  /*79f0*/  F2FP.SATFINITE.E5M2.F32.PACK_AB_MERGE_C R15, RZ, R98, RZ ;  /* 0x00000062ff0f723e */ /* 0x002fe200048060ff */
[----:B------:R0:W-:Y:S01]  /*7a00*/  @!P6 STG.E.U8 desc[UR20][R10.64+0x11], R7 ;  /* 0x000011070a00e986 */ /* 0x0001e2000c101114 */
[----:B------:R-:W-:-:S03]  /*7a10*/  ISETP.LT.OR P6, PT, R33, 0x1a, !P1 ;  /* 0x0000001a2100780c */ /* 0x000fc60004fc1670 */
[----:B------:R1:W-:Y:S01]  /*7a20*/  @!P2 STG.E.U8 desc[UR20][R12.64+0x19], R15 ;  /* 0x0000190f0c00a986 */ /* 0x0003e2000c101114 */
[----:B------:R-:W-:-:S03]  /*7a30*/  ISETP.LT.OR P2, PT, R33, 0x22, !P0 ;  /* 0x000000222100780c */ /* 0x000fc60004741670 */
[----:B------:R-:W-:Y:S01]  /*7a40*/  @!P5 STG.E.U8 desc[UR20][R12.64+0x18], R103 ;  /* 0x000018670c00d986 */ /* 0x000fe2000c101114 */
[C---:B------:R-:W-:Y:S02]  /*7a50*/  ISETP.LT.OR P5, PT, R33.reuse, 0x21, !P0 ;  /* 0x000000212100780c */ /* 0x040fe400047a1670 */
[----:B0-----:R-:W-:Y:S01]  /*7a60*/  F2FP.SATFINITE.E5M2.F32.PACK_AB_MERGE_C R7, RZ, R96, RZ ;  /* 0x00000060ff07723e */ /* 0x001fe200048060ff */
[----:B------:R-:W-:Y:S01]  /*7a70*/  @!P4 STG.E.U8 desc[UR20][R10.64+0x18], R101 ;  /* 0x000018650a00c986 */ /* 0x000fe2000c101114 */
        /* <DEDUP_REMOVED lines=25> */
[C---:B------:R-:W-:Y:S02]  /*7c10*/  ISETP.LT.OR P2, PT, R33.reuse, 0x39, !P0 ;  /* 0x000000392100780c */ /* 0x040fe40004741670 */
[C---:B------:R-:W-:Y:S01]  /*7c20*/  ISETP.LT.OR P0, PT, R33.reuse, 0x3a, !P0 ;  /* 0x0000003a2100780c */ /* 0x040fe20004701670 */
[----:B------:R1:W-:Y:S01]  /*7c30*/  @!P5 STG.E.U8 desc[UR20][R12.64+0x30], R91 ;  /* 0x0000305b0c00d986 */ /* 0x0003e2000c101114 */
[C---:B------:R-:W-:Y:S02]  /*7c40*/  ISETP.LT.OR P5, PT, R33.reuse, 0x39, !P1 ;  /* 0x000000392100780c */ /* 0x040fe40004fa1670 */
[----:B------:R-:W-:Y:S01]  /*7c50*/  ISETP.LT.OR P1, PT, R33, 0x3a, !P1 ;  /* 0x0000003a2100780c */ /* 0x000fe20004f21670 */
[----:B------:R1:W-:Y:S01]  /*7c60*/  @!P4 STG.E.U8 desc[UR20][R10.64+0x30], R89 ;  /* 0x000030590a00c986 */ /* 0x0003e2000c101114 */
[----:B0-----:R-:W-:-:S05]  /*7c70*/  F2FP.SATFINITE.E5M2.F32.PACK_AB_MERGE_C R7, RZ, R22, RZ ;  /* 0x00000016ff07723e */ /* 0x001fca00048060ff */
[----:B------:R1:W-:Y:S04]  /*7c80*/  @!P6 STG.E.U8 desc[UR20][R10.64+0x31], R7 ;  /* 0x000031070a00e986 */ /* 0x0003e8000c101114 */
[----:B------:R1:W-:Y:S04]  /*7c90*/  @!P2 STG.E.U8 desc[UR20][R12.64+0x38], R19 ;  /* 0x000038130c00a986 */ /* 0x0003e8000c101114 */
[----:B------:R1:W-:Y:S04]  /*7ca0*/  @!P0 STG.E.U8 desc[UR20][R12.64+0x39], R15 ;  /* 0x0000390f0c008986 */ /* 0x0003e8000c101114 */
[----:B------:R1:W-:Y:S04]  /*7cb0*/  @!P5 STG.E.U8 desc[UR20][R10.64+0x38], R21 ;  /* 0x000038150a00d986 */ /* 0x0003e8000c101114 */
[----:B------:R1:W-:Y:S02]  /*7cc0*/  @!P1 STG.E.U8 desc[UR20][R10.64+0x39], R17 ;  /* 0x000039110a009986 */ /* 0x0003e4000c101114 */
.L_x_167:
[----:B------:R-:W-:Y:S05]  /*7cd0*/  BSYNC B0 ;  /* 0x0000000000007941 */ /* 0x000fea0003800000 */
.L_x_37:
[----:B------:R-:W-:Y:S01]  /*7ce0*/  ULDC UR6, c[0x0][0xc] ;  /* 0x0000030000067ab9 */ /* 0x000fe20000000800 */
[----:B------:R-:W-:Y:S01]  /*7cf0*/  ULDC UR7, c[0x0][0x10] ;  /* 0x0000040000077ab9 */ /* 0x000fe20000000800 */
[----:B01---5:R-:W0:Y:S01]  /*7d00*/  LDC R7, c[0x0][0x14] ;  /* 0x00000500ff077b82 */ /* 0x023e220000000800 */
[----:B------:R-:W-:Y:S01]  /*7d10*/  UIMAD.WIDE.U32 UR6, UR6, UR7, URZ ;  /* 0x00000007060672a5 */ /* 0x000fe2000f8e003f */
[----:B------:R-:W-:Y:S01]  /*7d20*/  PRMT R10, RZ, 0x7610, R10 ;  /* 0x00007610ff0a7816 */ /* 0x000fe2000000000a */
[----:B------:R-:W-:-:S04]  /*7d30*/  IMAD.MOV.U32 R11, RZ, RZ, -0x1 ;  /* 0xffffffffff0b7424 */ /* 0x000fc800078e00ff */
[----:B0-----:R-:W-:-:S04]  /*7d40*/  IMAD.WIDE.U32 R2, R7, UR6, R2 ;  /* 0x0000000607027c25 */ /* 0x001fc8000f8e0002 */
[----:B------:R-:W-:Y:S01]  /*7d50*/  IMAD R7, R7, UR7, RZ ;  /* 0x0000000707077c24 */ /* 0x000fe2000f8e02ff */
[----:B------:R-:W-:Y:S02]  /*7d60*/  ULDC.64 UR6, c[0x0][0x650] ;  /* 0x0001940000067ab9 */ /* 0x000fe40000000a00 */
[----:B------:R-:W-:Y:S01]  /*7d70*/  ISETP.GE.U32.AND P0, PT, R2, UR6, PT ;  /* 0x0000000602007c0c */ /* 0x000fe2000bf06070 */
[----:B------:R-:W-:Y:S02]  /*7d80*/  IMAD.IADD R3, R3, 0x1, R7 ;  /* 0x0000000103037824 */ /* 0x000fe400078e0207 */
[----:B------:R-:W-:-:S03]  /*7d90*/  IMAD.MOV.U32 R7, RZ, RZ, -0x1 ;  /* 0xffffffffff077424 */ /* 0x000fc600078e00ff */
[----:B------:R-:W-:-:S13]  /*7da0*/  ISETP.GE.U32.AND.EX P0, PT, R3, UR7, PT, P0 ;  /* 0x0000000703007c0c */ /* 0x000fda000bf06100 */
[----:B------:R-:W-:Y:S05]  /*7db0*/  @P0 BRA `(.L_x_168) ;  /* 0x0000000400600947 */ /* 0x000fea0003800000 */
[----:B------:R-:W0:Y:S01]  /*7dc0*/  S2R R22, SR_CTAID.X ;  /* 0x0000000000167919 */ /* 0x000e220000002500 */
[----:B------:R-:W1:Y:S01]  /*7dd0*/  LDC.64 R16, c[0x0][0x628] ;  /* 0x00018a00ff107b82 */ /* 0x000e620000000a00 */
[----:B------:R-:W-:Y:S01]  /*7de0*/  ULDC UR6, c[0x0][0x150] ;  /* 0x0000540000067ab9 */ /* 0x000fe20000000800 */
[----:B--234-:R-:W-:Y:S01]  /*7df0*/  IMAD.MOV.U32 R14, RZ, RZ, R2 ;  /* 0x000000ffff0e7224 */ /* 0x01cfe200078e0002 */
[----:B------:R-:W2:Y:S01]  /*7e00*/  S2R R24, SR_CTAID.Y ;  /* 0x0000000000187919 */ /* 0x000ea20000002600 */
[----:B------:R-:W-:-:S04]  /*7e10*/  IMAD.MOV.U32 R15, RZ, RZ, R3 ;  /* 0x000000ffff0f7224 */ /* 0x000fc800078e0003 */
[----:B------:R-:W3:Y:S08]  /*7e20*/  LDC R25, c[0x0][0x144] ;  /* 0x00005100ff197b82 */ /* 0x000ef00000000800 */
[----:B------:R-:W4:Y:S08]  /*7e30*/  LDC R18, c[0x0][0x630] ;  /* 0x00018c00ff127b82 */ /* 0x000f300000000800 */
[----:B------:R-:W2:Y:S01]  /*7e40*/  LDC.64 R20, c[0x0][0x620] ;  /* 0x00018800ff147b82 */ /* 0x000ea20000000a00 */
[----:B-1----:R-:W-:-:S04]  /*7e50*/  ISETP.NE.U32.AND P0, PT, R16, RZ, PT ;  /* 0x000000ff1000720c */ /* 0x002fc80003f05070 */
[----:B------:R-:W-:Y:S02]  /*7e60*/  ISETP.NE.AND.EX P0, PT, R17, RZ, PT, P0 ;  /* 0x000000ff1100720c */ /* 0x000fe40003f05300 */
[----:B0-----:R-:W-:-:S05]  /*7e70*/  I2FP.F32.U32 R7, R22 ;  /* 0x0000001600077245 */ /* 0x001fca0000201000 */
[----:B------:R-:W-:-:S04]  /*7e80*/  FMUL R7, R7, UR6 ;  /* 0x0000000607077c20 */ /* 0x000fc80008400000 */
[----:B------:R0:W1:Y:S02]  /*7e90*/  F2I.U32.TRUNC.NTZ R23, R7 ;  /* 0x0000000700177305 */ /* 0x000064000020f000 */
[----:B---34-:R-:W-:Y:S05]  /*7ea0*/  @!P0 BRA `(.L_x_169) ;  /* 0x0000000000288947 */ /* 0x018fea0003800000 */
[----:B0-----:R-:W0:Y:S02]  /*7eb0*/  LDC R7, c[0x0][0x634] ;  /* 0x00018d00ff077b82 */ /* 0x001e240000000800 */
        /* <DEDUP_REMOVED lines=9> */
.L_x_169:
[-CC-:B------:R-:W-:Y:S01]  /*7f50*/  SHF.R.U64 R19, R14, R18.reuse, R15.reuse ;  /* 0x000000120e137219 */ /* 0x180fe2000000120f */
[----:B------:R-:W3:Y:S01]  /*7f60*/  LDC.64 R30, c[0x0][0x640] ;  /* 0x00019000ff1e7b82 */ /* 0x000ee20000000a00 */
[----:B0-----:R-:W-:Y:S01]  /*7f70*/  SHF.R.U32.HI R7, RZ, R18, R15 ;  /* 0x00000012ff077219 */ /* 0x001fe2000001160f */
[----:B-1----:R-:W-:Y:S01]  /*7f80*/  IMAD.MOV R23, RZ, RZ, -R23 ;  /* 0x000000ffff177224 */ /* 0x002fe200078e0a17 */
[----:B------:R-:W-:Y:S01]  /*7f90*/  IADD3 R13, P0, RZ, -R19, RZ ;  /* 0x80000013ff0d7210 */ /* 0x000fe20007f1e0ff */
[----:B------:R-:W-:Y:S02]  /*7fa0*/  ULDC UR6, c[0x0][0x154] ;  /* 0x0000550000067ab9 */ /* 0x000fe40000000800 */
[----:B------:R-:W-:Y:S02]  /*7fb0*/  IMAD R25, R25, R23, R22 ;  /* 0x0000001719197224 */ /* 0x000fe400078e0216 */
[----:B------:R-:W0:Y:S01]  /*7fc0*/  LDC R14, c[0x0][0x618] ;  /* 0x00018600ff0e7b82 */ /* 0x000e220000000800 */
[----:B------:R-:W-:-:S02]  /*7fd0*/  IMAD.X R7, RZ, RZ, ~R7, P0 ;  /* 0x000000ffff077224 */ /* 0x000fc400000e0e07 */
[----:B--2---:R-:W-:-:S04]  /*7fe0*/  IMAD.WIDE.U32 R10, R13, R20, R2 ;  /* 0x000000140d0a7225 */ /* 0x004fc800078e0002 */
[----:B------:R-:W-:Y:S01]  /*7ff0*/  IMAD R12, R7, R20, RZ ;  /* 0x00000014070c7224 */ /* 0x000fe200078e02ff */
[----:B------:R-:W1:Y:S03]  /*8000*/  LDC R26, c[0x0][0x608] ;  /* 0x00018200ff1a7b82 */ /* 0x000e660000000800 */
[----:B------:R-:W-:Y:S02]  /*8010*/  IMAD R7, R13, R21, R12 ;  /* 0x000000150d077224 */ /* 0x000fe400078e020c */
[----:B------:R-:W-:Y:S02]  /*8020*/  IMAD.MOV.U32 R13, RZ, RZ, 0x1 ;  /* 0x00000001ff0d7424 */ /* 0x000fe400078e00ff */
[----:B------:R-:W-:Y:S01]  /*8030*/  IMAD.IADD R7, R11, 0x1, R7 ;  /* 0x000000010b077824 */ /* 0x000fe200078e0207 */
[----:B------:R-:W2:Y:S01]  /*8040*/  LDC R28, c[0x0][0x658] ;  /* 0x00019600ff1c7b82 */ /* 0x000ea20000000800 */
[----:B------:R-:W-:-:S02]  /*8050*/  I2FP.F32.U32 R11, R24 ;  /* 0x00000018000b7245 */ /* 0x000fc40000201000 */
[----:B---3--:R-:W-:-:S03]  /*8060*/  ISETP.NE.U32.AND P0, PT, R30, RZ, PT ;  /* 0x000000ff1e00720c */ /* 0x008fc60003f05070 */
[----:B------:R-:W-:Y:S01]  /*8070*/  FMUL R12, R11, UR6 ;  /* 0x000000060b0c7c20 */ /* 0x000fe20008400000 */
[----:B------:R-:W-:Y:S01]  /*8080*/  ISETP.NE.AND.EX P0, PT, R31, RZ, PT, P0 ;  /* 0x000000ff1f00720c */ /* 0x000fe20003f05300 */
[----:B------:R-:W3:Y:S01]  /*8090*/  LDC R23, c[0x0][0x148] ;  /* 0x00005200ff177b82 */ /* 0x000ee20000000800 */
[-CC-:B0-----:R-:W-:Y:S01]  /*80a0*/  SHF.R.U64 R18, R10, R14.reuse, R7.reuse ;  /* 0x0000000e0a127219 */ /* 0x181fe20000001207 */
[----:B------:R0:W4:Y:S01]  /*80b0*/  F2I.U32.TRUNC.NTZ R20, R12 ;  /* 0x0000000c00147305 */ /* 0x000122000020f000 */
[----:B------:R-:W-:Y:S01]  /*80c0*/  SHF.R.U32.HI R7, RZ, R14, R7 ;  /* 0x0000000eff077219 */ /* 0x000fe20000011607 */
[----:B------:R-:W-:-:S04]  /*80d0*/  IMAD.MOV.U32 R11, RZ, RZ, -0x1 ;  /* 0xffffffffff0b7424 */ /* 0x000fc800078e00ff */
[----:B------:R-:W0:Y:S01]  /*80e0*/  LDC R22, c[0x0][0x600] ;  /* 0x00018000ff167b82 */ /* 0x000e220000000800 */
[-CC-:B-1----:R-:W-:Y:S02]  /*80f0*/  SHF.R.U64 R16, R18, R26.reuse, R7.reuse ;  /* 0x0000001a12107219 */ /* 0x182fe40000001207 */
[----:B------:R-:W-:-:S05]  /*8100*/  SHF.R.U32.HI R7, RZ, R26, R7 ;  /* 0x0000001aff077219 */ /* 0x000fca0000011607 */
[----:B------:R-:W1:Y:S01]  /*8110*/  LDC R29, c[0x0][0x648] ;  /* 0x00019200ff1d7b82 */ /* 0x000e620000000800 */
[-C--:B--2---:R-:W-:Y:S02]  /*8120*/  SHF.L.U32 R10, R11, R28.reuse, RZ ;  /* 0x0000001c0b0a7219 */ /* 0x084fe400000006ff */
[-CC-:B------:R-:W-:Y:S02]  /*8130*/  SHF.R.U64 R21, R16, R28.reuse, R7.reuse ;  /* 0x0000001c10157219 */ /* 0x180fe40000001207 */
[----:B------:R-:W-:Y:S02]  /*8140*/  SHF.R.U32.HI R11, RZ, R28, R7 ;  /* 0x0000001cff0b7219 */ /* 0x000fe40000011607 */
[----:B------:R-:W-:Y:S01]  /*8150*/  LOP3.LUT R27, RZ, R10, RZ, 0x33, !PT ;  /* 0x0000000aff1b7212 */ /* 0x000fe200078e33ff */
[----:B------:R-:W2:Y:S01]  /*8160*/  LDC R33, c[0x0][0x638] ;  /* 0x00018e00ff217b82 */ /* 0x000ea20000000800 */
[----:B------:R-:W-:Y:S01]  /*8170*/  SHF.L.U32 R28, R13, R28, RZ ;  /* 0x0000001c0d1c7219 */ /* 0x000fe200000006ff */
[----:B------:R-:W-:-:S06]  /*8180*/  IMAD.MOV.U32 R10, RZ, RZ, R21 ;  /* 0x000000ffff0a7224 */ /* 0x000fcc00078e0015 */
[----:B------:R-:W0:Y:S01]  /*8190*/  LDC R34, c[0x0][0x610] ;  /* 0x00018400ff227b82 */ /* 0x000e220000000800 */
[----:B----4-:R-:W-:Y:S05]  /*81a0*/  @!P0 BRA `(.L_x_170) ;  /* 0x0000000000288947 */ /* 0x010fea0003800000 */
[----:B------:R-:W4:Y:S02]  /*81b0*/  LDC R10, c[0x0][0x64c] ;  /* 0x00019300ff0a7b82 */ /* 0x000f240000000800 */
[----:B----4-:R-:W-:-:S05]  /*81c0*/  IADD3 R7, P0, R21, R10, RZ ;  /* 0x0000000a15077210 */ /* 0x010fca0007f1e0ff */
[----:B------:R-:W-:-:S04]  /*81d0*/  IMAD.X R17, RZ, RZ, R11, P0 ;  /* 0x000000ffff117224 */ /* 0x000fc800000e060b */
[----:B------:R-:W-:-:S04]  /*81e0*/  IMAD.WIDE.U32 R10, R17, R30, RZ ;  /* 0x0000001e110a7225 */ /* 0x000fc800078e00ff */
[----:B0-----:R-:W-:-:S04]  /*81f0*/  IMAD.WIDE.U32 R12, P0, R7, R31, R10 ;  /* 0x0000001f070c7225 */ /* 0x001fc8000780000a */
[----:B------:R-:W-:-:S04]  /*8200*/  IMAD.WIDE.U32 R10, R7, R30, RZ ;  /* 0x0000001e070a7225 */ /* 0x000fc800078e00ff */
[----:B------:R-:W-:Y:S01]  /*8210*/  IMAD.X R15, RZ, RZ, RZ, P0 ;  /* 0x000000ffff0f7224 */ /* 0x000fe200000e06ff */
[----:B------:R-:W-:Y:S01]  /*8220*/  IADD3 RZ, P0, R11, R12, RZ ;  /* 0x0000000c0bff7210 */ /* 0x000fe20007f1e0ff */
[----:B------:R-:W-:-:S04]  /*8230*/  IMAD.MOV.U32 R14, RZ, RZ, R13 ;  /* 0x000000ffff0e7224 */ /* 0x000fc800078e000d */
[----:B------:R-:W-:-:S08]  /*8240*/  IMAD.WIDE.U32.X R10, R17, R31, R14, P0 ;  /* 0x0000001f110a7225 */ /* 0x000fd000000e040e */
.L_x_170:
[----:B-1----:R-:W-:Y:S01]  /*8250*/  SHF.R.U64 R7, R10, R29, R11 ;  /* 0x0000001d0a077219 */ /* 0x002fe2000000120b */
[----:B0-----:R-:W-:Y:S01]  /*8260*/  VIADD R11, R22, 0xffffffff ;  /* 0xffffffff160b7836 */ /* 0x001fe20000000000 */
[----:B------:R-:W-:Y:S01]  /*8270*/  LOP3.LUT R32, R16, R27, RZ, 0xc0, !PT ;  /* 0x0000001b10207212 */ /* 0x000fe200078ec0ff */
[----:B------:R-:W-:Y:S02]  /*8280*/  IMAD.MOV R20, RZ, RZ, -R20 ;  /* 0x000000ffff147224 */ /* 0x000fe400078e0a14 */
[----:B------:R-:W-:Y:S01]  /*8290*/  IMAD.MOV R10, RZ, RZ, -R7 ;  /* 0x000000ffff0a7224 */ /* 0x000fe200078e0a07 */
[----:B------:R-:W-:Y:S01]  /*82a0*/  LOP3.LUT R18, R18, R11, RZ, 0xc0, !PT ;  /* 0x0000000b12127212 */ /* 0x000fe200078ec0ff */
[----:B------:R-:W-:Y:S02]  /*82b0*/  IMAD R32, R28, R7, R32 ;  /* 0x000000071c207224 */ /* 0x000fe400078e0220 */
[----:B---3--:R-:W-:Y:S02]  /*82c0*/  @P3 IMAD R25, R23, R20, R24 ;  /* 0x0000001417193224 */ /* 0x008fe400078e0218 */
[----:B--2---:R-:W-:-:S02]  /*82d0*/  IMAD R7, R10, R33, R21 ;  /* 0x000000210a077224 */ /* 0x004fc400078e0215 */
[----:B------:R-:W-:Y:S02]  /*82e0*/  IMAD R32, R32, R34, R25 ;  /* 0x0000002220207224 */ /* 0x000fe400078e0219 */
[----:B------:R-:W-:Y:S02]  /*82f0*/  IMAD R7, R7, R22, R18 ;  /* 0x0000001607077224 */ /* 0x000fe400078e0212 */
[----:B------:R-:W-:-:S03]  /*8300*/  IMAD.MOV.U32 R10, RZ, RZ, 0x1 ;  /* 0x00000001ff0a7424 */ /* 0x000fc600078e00ff */
[----:B------:R-:W-:Y:S02]  /*8310*/  SEL R11, R7, R32, !P3 ;  /* 0x00000020070b7207 */ /* 0x000fe40005800000 */
[----:B------:R-:W-:Y:S01]  /*8320*/  SEL R32, R32, R7, !P3 ;  /* 0x0000000720207207 */ /* 0x000fe20005800000 */
[----:B------:R-:W-:-:S07]  /*8330*/  IMAD.MOV.U32 R7, RZ, RZ, R19 ;  /* 0x000000ffff077224 */ /* 0x000fce00078e0013 */
.L_x_168:
[----:B------:R-:W-:Y:S01]  /*8340*/  LOP3.LUT P0, RZ, R10, 0xff, RZ, 0xc0, !PT ;  /* 0x000000ff0aff7812 */ /* 0x000fe2000780c0ff */
[----:B------:R-:W-:-:S12]  /*8350*/  IMAD.MOV.U32 R10, RZ, RZ, R32 ;  /* 0x000000ffff0a7224 */ /* 0x000fd800078e0020 */
[----:B------:R-:W-:Y:S05]  /*8360*/  @P0 BRA `(.L_x_171) ;  /* 0xffffff8c00a80947 */ /* 0x000fea000383ffff */
[----:B------:R-:W-:Y:S05]  /*8370*/  EXIT ;  /* 0x000000000000794d */ /* 0x000fea0003800000 */
.L_x_7:
        /* <DEDUP_REMOVED lines=26> */
.L_x_173:
[----:B------:R-:W0:Y:S01]  /*8520*/  LDC.64 R28, c[0x0][0x640] ;  /* 0x00019000ff1c7b82 */ /* 0x000e220000000a00 */
[-CC-:B------:R-:W-:Y:S01]  /*8530*/  SHF.R.U64 R21, R16, R6.reuse, R17.reuse ;  /* 0x0000000610157219 */ /* 0x180fe20000001211 */
[----:B------:R-:W-:Y:S01]  /*8540*/  IMAD.MOV.U32 R31, RZ, RZ, 0x1 ;  /* 0x00000001ff1f7424 */ /* 0x000fe200078e00ff */
[----:B------:R-:W-:Y:S02]  /*8550*/  SHF.R.U32.HI R5, RZ, R6, R17 ;  /* 0x00000006ff057219 */ /* 0x000fe40000011611 */
        /* <DEDUP_REMOVED lines=9> */
[----:B0-----:R-:W-:Y:S01]  /*85f0*/  ISETP.NE.U32.AND P0, PT, R28, RZ, PT ;  /* 0x000000ff1c00720c */ /* 0x001fe20003f05070 */
[----:B------:R-:W-:-:S03]  /*8600*/  IMAD.MOV.U32 R11, RZ, RZ, -0x1 ;  /* 0xffffffffff0b7424 */ /* 0x000fc600078e00ff */
[----:B------:R-:W-:Y:S02]  /*8610*/  ISETP.NE.AND.EX P0, PT, R29, RZ, PT, P0 ;  /* 0x000000ff1d00720c */ /* 0x000fe40003f05300 */
[----:B------:R-:W0:Y:S01]  /*8620*/  LDC R24, c[0x0][0x600] ;  /* 0x00018000ff187b82 */ /* 0x000e220000000800 */
[-CC-:B-1----:R-:W-:Y:S02]  /*8630*/  SHF.R.U64 R18, R10, R14.reuse, R5.reuse ;  /* 0x0000000e0a127219 */ /* 0x182fe40000001205 */
[----:B------:R-:W-:-:S05]  /*8640*/  SHF.R.U32.HI R5, RZ, R14, R5 ;  /* 0x0000000eff057219 */ /* 0x000fca0000011605 */
        /* <DEDUP_REMOVED lines=21> */
.L_x_174:
[----:B-1----:R-:W-:Y:S01]  /*87a0*/  SHF.R.U64 R6, R10, R25, R11 ;  /* 0x000000190a067219 */ /* 0x002fe2000000120b */
[----:B0-----:R-:W-:Y:S01]  /*87b0*/  VIADD R11, R24, 0xffffffff ;  /* 0xffffffff180b7836 */ /* 0x001fe20000000000 */
[----:B------:R-:W-:Y:S01]  /*87c0*/  SHF.L.U32 R9, R31, R26, RZ ;  /* 0x0000001a1f097219 */ /* 0x000fe200000006ff */
[----:B------:R-:W-:Y:S01]  /*87d0*/  @P3 IMAD R12, R13, R20, R8 ;  /* 0x000000140d0c3224 */ /* 0x000fe200078e0208 */
[----:B------:R-:W-:Y:S01]  /*87e0*/  LOP3.LUT R5, R22, R33, RZ, 0xc0, !PT ;  /* 0x0000002116057212 */ /* 0x000fe200078ec0ff */
[----:B------:R-:W-:Y:S01]  /*87f0*/  IMAD.MOV R10, RZ, RZ, -R6 ;  /* 0x000000ffff0a7224 */ /* 0x000fe200078e0a06 */
[----:B------:R-:W-:Y:S01]  /*8800*/  LOP3.LUT R18, R18, R11, RZ, 0xc0, !PT ;  /* 0x0000000b12127212 */ /* 0x000fe200078ec0ff */
[----:B------:R-:W-:Y:S02]  /*8810*/  IMAD.MOV.U32 R8, RZ, RZ, 0x1 ;  /* 0x00000001ff087424 */ /* 0x000fe400078e00ff */
[----:B------:R-:W-:Y:S02]  /*8820*/  IMAD R9, R9, R6, R5 ;  /* 0x0000000609097224 */ /* 0x000fe400078e0205 */
[----:B--2---:R-:W-:-:S02]  /*8830*/  IMAD R5, R10, R27, R23 ;  /* 0x0000001b0a057224 */ /* 0x004fc400078e0217 */
[----:B---3--:R-:W-:Y:S02]  /*8840*/  IMAD R6, R9, R30, R12 ;  /* 0x0000001e09067224 */ /* 0x008fe400078e020c */
[----:B------:R-:W-:Y:S01]  /*8850*/  IMAD R9, R5, R24, R18 ;  /* 0x0000001805097224 */ /* 0x000fe200078e0212 */
[----:B------:R-:W-:Y:S01]  /*8860*/  PRMT R5, R8, 0x7610, R5 ;  /* 0x0000761008057816 */ /* 0x000fe20000000005 */
[----:B------:R-:W-:-:S03]  /*8870*/  IMAD.MOV.U32 R16, RZ, RZ, R21 ;  /* 0x000000ffff107224 */ /* 0x000fc600078e0015 */
[----:B------:R-:W-:Y:S02]  /*8880*/  SEL R17, R9, R6, !P3 ;  /* 0x0000000609117207 */ /* 0x000fe40005800000 */
[----:B------:R-:W-:-:S07]  /*8890*/  SEL R6, R6, R9, !P3 ;  /* 0x0000000906067207 */ /* 0x000fce0005800000 */
.L_x_172:
[----:B------:R-:W-:-:S08]  /*88a0*/  NOP ;  /* 0x0000000000007918 */ /* 0x000fd00000000000 */
[----:B------:R-:W0:-:S00]  /*88b0*/  USETMAXREG.DEALLOC.CTAPOOL 0x28 ;  /* 0x00000028000079c8 */ /* 0x000e0000080e0500 */
[----:B0-----:R-:W-:-:S13]  /*88c0*/  ISETP.NE.AND P0, PT, R7, RZ, PT ;  /* 0x000000ff0700720c */ /* 0x001fda0003f05270 */
[----:B------:R-:W-:Y:S05]  /*88d0*/  @P0 EXIT ;  /* 0x000000000000094d */ /* 0x000fea0003800000 */
[----:B------:R-:W-:Y:S01]  /*88e0*/  LOP3.LUT P0, RZ, R5, 0xff, RZ, 0xc0, !PT ;  /* 0x000000ff05ff7812 */ /* 0x000fe2000780c0ff */
[----:B------:R-:W-:Y:S02]  /*88f0*/  IMAD.MOV.U32 R11, RZ, RZ, 0x1 ;  /* 0x00000001ff0b7424 */ /* 0x000fe400078e00ff */
[----:B------:R-:W-:-:S10]  /*8900*/  IMAD.MOV.U32 R15, RZ, RZ, RZ ;  /* 0x000000ffff0f7224 */ /* 0x000fd400078e00ff */
[----:B------:R-:W-:Y:S05]  /*8910*/  @!P0 BRA `(.L_x_175) ;  /* 0x0000000c00888947 */ /* 0x000fea0003800000 */
[----:B------:R-:W0:Y:S01]  /*8920*/  LDC R5, c[0x0][0x28c] ;  /* 0x0000a300ff057b82 */ /* 0x000e220000000800 */
[----:B------:R-:W-:Y:S01]  /*8930*/  ULDC UR5, c[0x0][0x658] ;  /* 0x0001960000057ab9 */ /* 0x000fe20000000800 */
[----:B------:R-:W-:Y:S01]  /*8940*/  UMOV UR11, 0xffffffff ;  /* 0xffffffff000b7882 */ /* 0x000fe20000000000 */
[----:B------:R-:W-:Y:S01]  /*8950*/  UMOV UR17, 0x1 ;  /* 0x0000000100117882 */ /* 0x000fe20000000000 */
[----:B------:R-:W-:Y:S01]  /*8960*/  USHF.L.U32 UR11, UR11, UR5, URZ ;  /* 0x000000050b0b7299 */ /* 0x000fe2000800063f */
[----:B------:R-:W-:Y:S01]  /*8970*/  BSSY B0, `(.L_x_175) ;  /* 0x00000dc000007945 */ /* 0x000fe20003800000 */
[----:B------:R-:W-:Y:S01]  /*8980*/  ULDC UR9, c[0x0][0xc] ;  /* 0x0000030000097ab9 */ /* 0x000fe20000000800 */
[----:B------:R-:W-:Y:S01]  /*8990*/  ULDC UR16, c[0x0][0x10] ;  /* 0x0000040000107ab9 */ /* 0x000fe20000000800 */
[----:B------:R-:W1:Y:S01]  /*89a0*/  S2UR UR8, SR_CgaCtaId ;  /* 0x00000000000879c3 */ /* 0x000e620000008800 */
[----:B------:R-:W-:Y:S01]  /*89b0*/  ULOP3.LUT UR13, URZ, UR11, URZ, 0x33, !UPT ;  /* 0x0000000b3f0d7292 */ /* 0x000fe2000f8e333f */
[----:B------:R-:W-:Y:S01]  /*89c0*/  IMAD.MOV.U32 R13, RZ, RZ, 0x1 ;  /* 0x00000001ff0d7424 */ /* 0x000fe200078e00ff */
[----:B------:R-:W-:Y:S01]  /*89d0*/  LOP3.LUT R14, R4, 0x2, RZ, 0xfc, !PT ;  /* 0x00000002040e7812 */ /* 0x000fe200078efcff */
[----:B------:R-:W-:Y:S01]  /*89e0*/  IMAD.MOV.U32 R11, RZ, RZ, 0x1 ;  /* 0x00000001ff0b7424 */ /* 0x000fe200078e00ff */
[----:B------:R-:W-:Y:S01]  /*89f0*/  ULDC UR4, c[0x0][0x600] ;  /* 0x0001800000047ab9 */ /* 0x000fe20000000800 */
[----:B------:R-:W-:Y:S01]  /*8a00*/  IMAD.MOV.U32 R15, RZ, RZ, RZ ;  /* 0x000000ffff0f7224 */ /* 0x000fe200078e00ff */
[----:B------:R-:W-:Y:S01]  /*8a10*/  UMOV UR20, 0x11 ;  /* 0x0000001100147882 */ /* 0x000fe20000000000 */
[----:B------:R-:W-:-:S02]  /*8a20*/  UIADD3 UR4, UR4, -0x1, URZ ;  /* 0xffffffff04047890 */ /* 0x000fc4000fffe03f */
[----:B------:R-:W-:Y:S01]  /*8a30*/  USHF.L.U32 UR5, UR17, UR5, URZ ;  /* 0x0000000511057299 */ /* 0x000fe2000800063f */
[----:B------:R-:W-:Y:S01]  /*8a40*/  ULDC.64 UR28, c[0x0][0x198] ;  /* 0x00006600001c7ab9 */ /* 0x000fe20000000a00 */
[----:B0-----:R-:W-:-:S05]  /*8a50*/  VIADD R5, R5, 0x7f ;  /* 0x0000007f05057836 */ /* 0x001fca0000000000 */
[----:B------:R-:W-:Y:S01]  /*8a60*/  SHF.R.S32.HI R8, RZ, 0x1f, R5 ;  /* 0x0000001fff087819 */ /* 0x000fe20000011405 */
[----:B-1----:R-:W-:-:S03]  /*8a70*/  USHF.R.U32.HI UR27, URZ, 0x2, UR8 ;  /* 0x000000023f1b7899 */ /* 0x002fc60008011608 */
[----:B------:R-:W-:Y:S01]  /*8a80*/  LEA.HI R8, R8, R5, RZ, 0x7 ;  /* 0x0000000508087211 */ /* 0x000fe200078f38ff */
[----:B------:R-:W-:Y:S02]  /*8a90*/  ULOP3.LUT UR10, UR8, 0x3, URZ, 0xc0, !UPT ;  /* 0x00000003080a7892 */ /* 0x000fe4000f8ec03f */
[----:B------:R-:W-:Y:S01]  /*8aa0*/  USHF.L.U32 UR6, UR8, 0x4, URZ ;  /* 0x0000000408067899 */ /* 0x000fe2000800063f */
[----:B------:R-:W-:Y:S01]  /*8ab0*/  SHF.R.S32.HI R10, RZ, 0x7, R8 ;  /* 0x00000007ff0a7819 */ /* 0x000fe20000011408 */
[----:B------:R-:W-:Y:S02]  /*8ac0*/  USHF.L.U32 UR7, UR8, 0xb, URZ ;  /* 0x0000000b08077899 */ /* 0x000fe4000800063f */
[----:B------:R-:W-:Y:S02]  /*8ad0*/  ULOP3.LUT UR8, UR8, 0xfffffffc, URZ, 0xc0, !UPT ;  /* 0xfffffffc08087892 */ /* 0x000fe4000f8ec03f */
[----:B------:R-:W-:Y:S01]  /*8ae0*/  UISETP.GT.U32.AND UP0, UPT, UR10, 0xffff, UPT ;  /* 0x0000ffff0a00788c */ /* 0x000fe2000bf04070 */
[----:B------:R-:W-:Y:S01]  /*8af0*/  VIADD R5, R10, 0x1 ;  /* 0x000000010a057836 */ /* 0x000fe20000000000 */
[----:B------:R-:W-:-:S02]  /*8b00*/  ULOP3.LUT UR12, UR8, 0x1, URZ, 0xfc, !UPT ;  /* 0x00000001080c7892 */ /* 0x000fc4000f8efc3f */
[----:B------:R-:W-:Y:S02]  /*8b10*/  ULOP3.LUT UR14, UR8, 0x2, URZ, 0xfc, !UPT ;  /* 0x00000002080e7892 */ /* 0x000fe4000f8efc3f */
[----:B------:R-:W-:Y:S02]  /*8b20*/  USHF.L.U32 UR11, UR17, UR8, URZ ;  /* 0x00000008110b7299 */ /* 0x000fe4000800063f */
[----:B------:R-:W-:Y:S02]  /*8b30*/  ULOP3.LUT UR15, UR8, 0x3, URZ, 0xfc, !UPT ;  /* 0x00000003080f7892 */ /* 0x000fe4000f8efc3f */
[----:B------:R-:W-:Y:S02]  /*8b40*/  UIMAD.WIDE.U32 UR8, UR9, UR16, URZ ;  /* 0x00000010090872a5 */ /* 0x000fe4000f8e003f */
[----:B------:R-:W-:Y:S02]  /*8b50*/  USHF.L.U32 UR12, UR17, UR12, URZ ;  /* 0x0000000c110c7299 */ /* 0x000fe4000800063f */
[----:B------:R-:W-:-:S02]  /*8b60*/  USHF.L.U32 UR14, UR17, UR14, URZ ;  /* 0x0000000e110e7299 */ /* 0x000fc4000800063f */
[----:B------:R-:W-:Y:S01]  /*8b70*/  USEL UR10, UR10, 0xffff, !UP0 ;  /* 0x0000ffff0a0a7887 */ /* 0x000fe2000c000000 */
[----:B------:R-:W-:Y:S01]  /*8b80*/  ULDC UR16, c[0x0][0x14] ;  /* 0x0000050000107ab9 */ /* 0x000fe20000000800 */
[----:B------:R-:W-:Y:S02]  /*8b90*/  USHF.L.U32 UR15, UR17, UR15, URZ ;  /* 0x0000000f110f7299 */ /* 0x000fe4000800063f */
[----:B------:R-:W-:Y:S02]  /*8ba0*/  UIMAD.WIDE.U32 UR22, UR8, UR16, URZ ;  /* 0x00000010081672a5 */ /* 0x000fe4000f8e003f */
[----:B------:R-:W-:Y:S02]  /*8bb0*/  UIMAD UR8, UR9, UR16, URZ ;  /* 0x00000010090872a4 */ /* 0x000fe4000f8e023f */
[----:B------:R-:W-:Y:S02]  /*8bc0*/  ULOP3.LUT UR11, UR14, UR11, UR12, 0xfe, !UPT ;  /* 0x0000000b0e0b7292 */ /* 0x000fe4000f8efe0c */
[----:B------:R-:W-:-:S02]  /*8bd0*/  ULOP3.LUT UR10, UR10, 0xffff, URZ, 0xc0, !UPT ;  /* 0x0000ffff0a0a7892 */ /* 0x000fc4000f8ec03f */
[----:B------:R-:W-:Y:S02]  /*8be0*/  ULOP3.LUT UR6, UR6, 0x30, URZ, 0xc0, !UPT ;  /* 0x0000003006067892 */ /* 0x000fe4000f8ec03f */
[----:B------:R-:W-:Y:S02]  /*8bf0*/  ULOP3.LUT UR7, UR7, 0x1800, URZ, 0xc0, !UPT ;  /* 0x0000180007077892 */ /* 0x000fe4000f8ec03f */
[----:B------:R-:W-:Y:S02]  /*8c00*/  UIADD3 UR14, UR23, UR8, URZ ;  /* 0x00000008170e7290 */ /* 0x000fe4000fffe03f */
[----:B------:R-:W-:Y:S02]  /*8c10*/  ULOP3.LUT UR15, UR11, UR15, URZ, 0xfc, !UPT ;  /* 0x0000000f0b0f7292 */ /* 0x000fe4000f8efc3f */
[----:B------:R-:W-:-:S12]  /*8c20*/  USHF.L.U32 UR20, UR20, UR10, URZ ;  /* 0x0000000a14147299 */ /* 0x000fd8000800063f */
.L_x_186:
[----:B------:R-:W-:-:S03]  /*8c30*/  UMOV UR8, 0xffffffff ;  /* 0xffffffff00087882 */ /* 0x000fc60000000000 */
[----:B------:R-:W-:Y:S05]  /*8c40*/  BRA.DIV UR8, `(.L_x_176) ;  /* 0x0000000e08d07947 */ /* 0x000fea000b800000 */
[----:B------:R-:W-:-:S13]  /*8c50*/  ELECT P0, URZ, PT ;  /* 0x00000000003f782f */ /* 0x000fda0003800000 */
.L_x_198:
[----:B------:R-:W0:Y:S01]  /*8c60*/  LDC R7, c[0x0][0x28c] ;  /* 0x0000a300ff077b82 */ /* 0x000e220000000800 */
[----:B------:R-:W-:Y:S01]  /*8c70*/  BSSY B1, `(.L_x_177) ;  /* 0x000003b000017945 */ /* 0x000fe20003800000 */
[----:B0-----:R-:W-:-:S13]  /*8c80*/  ISETP.LT.OR P0, PT, R7, 0x1, !P0 ;  /* 0x000000010700780c */ /* 0x001fda0004701670 */
[----:B------:R-:W-:Y:S05]  /*8c90*/  @P0 BRA `(.L_x_178) ;  /* 0x0000000000e00947 */ /* 0x000fea0003800000 */
[----:B------:R-:W-:Y:S01]  /*8ca0*/  LEA R9, R6, UR27, 0x1 ;  /* 0x0000001b06097c11 */ /* 0x000fe2000f8e08ff */
[----:B------:R-:W-:Y:S01]  /*8cb0*/  IMAD.MOV.U32 R21, RZ, RZ, RZ ;  /* 0x000000ffff157224 */ /* 0x000fe200078e00ff */
[----:B------:R-:W-:Y:S01]  /*8cc0*/  LEA R17, R17, UR6, 0x6 ;  /* 0x0000000611117c11 */ /* 0x000fe2000f8e30ff */
[----:B------:R-:W-:Y:S02]  /*8cd0*/  IMAD.MOV.U32 R6, RZ, RZ, R5 ;  /* 0x000000ffff067224 */ /* 0x000fe400078e0005 */
[----:B------:R-:W-:Y:S02]  /*8ce0*/  IMAD.MOV.U32 R7, RZ, RZ, R11 ;  /* 0x000000ffff077224 */ /* 0x000fe400078e000b */
[----:B------:R-:W-:Y:S02]  /*8cf0*/  IMAD.MOV.U32 R8, RZ, RZ, R15 ;  /* 0x000000ffff087224 */ /* 0x000fe400078e000f */
[----:B------:R-:W-:-:S07]  /*8d00*/  IMAD.SHL.U32 R18, R9, 0x80, RZ ;  /* 0x0000008009127824 */ /* 0x000fce00078e00ff */
.L_x_181:
[----:B------:R-:W0:Y:S01]  /*8d10*/  S2R R12, SR_CgaCtaId ;  /* 0x00000000000c7919 */ /* 0x000e220000008800 */
[----:B------:R-:W-:Y:S02]  /*8d20*/  MOV R9, 0x400 ;  /* 0x0000040000097802 */ /* 0x000fe40000000f00 */
[----:B------:R-:W-:Y:S02]  /*8d30*/  LOP3.LUT P1, RZ, R0, 0x7f, RZ, 0xc0, !PT ;  /* 0x0000007f00ff7812 */ /* 0x000fe4000782c0ff */
[----:B0-----:R-:W-:Y:S02]  /*8d40*/  LEA R19, R12, R9, 0x18 ;  /* 0x000000090c137211 */ /* 0x001fe400078ec0ff */
[----:B------:R-:W-:-:S09]  /*8d50*/  SHF.L.U32 R9, R7, 0x1f, RZ ;  /* 0x0000001f07097819 */ /* 0x000fd200000006ff */
[----:B------:R-:W0:Y:S01]  /*8d60*/  @!P1 LDC R12, c[0x0][0x500] ;  /* 0x00014000ff0c9b82 */ /* 0x000e220000000800 */
[----:B------:R-:W-:-:S04]  /*8d70*/  IMAD R20, R8, 0x8, R19 ;  /* 0x0000000808147824 */ /* 0x000fc800078e0213 */
[----:B------:R-:W1:Y:S02]  /*8d80*/  SYNCS.PHASECHK.TRANS64.TRYWAIT P0, [R20+URZ+0x28], R9 ;  /* 0x00002809140075a7 */ /* 0x000e64000800017f */
[----:B-1----:R-:W-:Y:S05]  /*8d90*/  @!P0 BRA `(.L_x_179) ;  /* 0x0000000c009c8947 */ /* 0x002fea0003800000 */
.L_x_199:
[----:B-1----:R-:W-:Y:S01]  /*8da0*/  PRMT R9, R14, 0x9910, RZ ;  /* 0x000099100e097816 */ /* 0x002fe200000000ff */
[----:B0-----:R0:W-:Y:S03]  /*8db0*/  @!P1 SYNCS.ARRIVE.TRANS64 RZ, [R20+URZ], R12 ;  /* 0x0000000c14ff99a7 */ /* 0x0011e6000800003f */
[----:B------:R-:W-:-:S13]  /*8dc0*/  ISETP.NE.AND P0, PT, R9, 0x2, PT ;  /* 0x000000020900780c */ /* 0x000fda0003f05270 */
[----:B0-----:R-:W-:Y:S05]  /*8dd0*/  @P0 BRA `(.L_x_180) ;  /* 0x0000000000040947 */ /* 0x001fea0003800000 */
[----:B------:R-:W-:Y:S01]  /*8de0*/  BPT.TRAP 0x1 ;  /* 0x000000040000795c */ /* 0x000fe20000300000 */
.L_x_180:
[----:B------:R-:W-:Y:S01]  /*8df0*/  LEA R9, R8, UR27, 0x1 ;  /* 0x0000001b08097c11 */ /* 0x000fe2000f8e08ff */
[----:B------:R-:W-:Y:S01]  /*8e00*/  VIADD R6, R6, 0xffffffff ;  /* 0xffffffff06067836 */ /* 0x000fe20000000000 */
[----:B------:R-:W-:Y:S01]  /*8e10*/  R2UR UR11, R8 ;  /* 0x00000000080b72ca */ /* 0x000fe200000e0000 */
[----:B------:R-:W-:Y:S01]  /*8e20*/  UIADD3 UR16, UP0, UR28, 0xf0, URZ ;  /* 0x000000f01c107890 */ /* 0x000fe2000ff1e03f */
[----:B------:R-:W-:Y:S01]  /*8e30*/  R2UR UR24, R19 ;  /* 0x00000000131872ca */ /* 0x000fe200000e0000 */
[----:B------:R-:W-:Y:S01]  /*8e40*/  IMAD.U32 R9, R9, 0x4000, R19 ;  /* 0x0000400009097824 */ /* 0x000fe200078e0013 */
[----:B------:R-:W-:Y:S01]  /*8e50*/  R2UR UR25, R18 ;  /* 0x00000000121972ca */ /* 0x000fe200000e0000 */
[----:B------:R-:W-:Y:S01]  /*8e60*/  UIADD3 UR32, UP1, UR28, 0x1f0, URZ ;  /* 0x000001f01c207890 */ /* 0x000fe2000ff3e03f */
[----:B------:R-:W-:Y:S01]  /*8e70*/  R2UR UR9, R20 ;  /* 0x00000000140972ca */ /* 0x000fe200000e0000 */
[----:B------:R-:W-:Y:S01]  /*8e80*/  UIADD3.X UR17, URZ, UR29, URZ, UP0, !UPT ;  /* 0x0000001d3f117290 */ /* 0x000fe200087fe43f */
[----:B------:R-:W-:Y:S01]  /*8e90*/  R2UR UR8, R9 ;  /* 0x00000000090872ca */ /* 0x000fe200000e0000 */
[----:B------:R-:W-:Y:S01]  /*8ea0*/  UPRMT UR21, URZ, 0x5410, UR20 ;  /* 0x000054103f157896 */ /* 0x000fe20008000014 */
[----:B------:R-:W-:Y:S01]  /*8eb0*/  R2UR UR10, R21 ;  /* 0x00000000150a72ca */ /* 0x000fe200000e0000 */
[----:B------:R-:W-:Y:S01]  /*8ec0*/  VIADD R8, R8, 0x1 ;  /* 0x0000000108087836 */ /* 0x000fe20000000000 */
[----:B------:R-:W-:Y:S01]  /*8ed0*/  R2UR UR12, R16 ;  /* 0x00000000100c72ca */ /* 0x000fe200000e0000 */
[----:B------:R-:W-:Y:S01]  /*8ee0*/  ULEA UR11, UR11, UR7, 0xd ;  /* 0x000000070b0b7291 */ /* 0x000fe2000f8e683f */
[----:B------:R-:W-:Y:S01]  /*8ef0*/  R2UR UR26, R17 ;  /* 0x00000000111a72ca */ /* 0x000fe200000e0000 */
[----:B------:R-:W-:Y:S01]  /*8f00*/  UPRMT UR30, URZ, 0x5410, UR15 ;  /* 0x000054103f1e7896 */ /* 0x000fe2000800000f */
[----:B------:R-:W-:Y:S01]  /*8f10*/  ISETP.GT.AND P1, PT, R6, 0x1, PT ;  /* 0x000000010600780c */ /* 0x000fe20003f24270 */
[----:B------:R-:W-:Y:S01]  /*8f20*/  UIADD3 UR24, UR24, 0x28100, UR11 ;  /* 0x0002810018187890 */ /* 0x000fe2000fffe00b */
[----:B------:R-:W-:Y:S01]  /*8f30*/  ISETP.NE.AND P0, PT, R8, 0x5, PT ;  /* 0x000000050800780c */ /* 0x000fe20003f05270 */
[----:B------:R-:W-:Y:S01]  /*8f40*/  UIADD3.X UR33, URZ, UR29, URZ, UP1, !UPT ;  /* 0x0000001d3f217290 */ /* 0x000fe20008ffe43f */
[----:B------:R-:W-:Y:S01]  /*8f50*/  VIADD R21, R21, 0x80 ;  /* 0x0000008015157836 */ /* 0x000fe20000000000 */
[----:B------:R-:W-:Y:S01]  /*8f60*/  UIADD3 UR8, UR8, 0x100, URZ ;  /* 0x0000010008087890 */ /* 0x000fe2000fffe03f */
[----:B------:R-:W-:Y:S01]  /*8f70*/  SEL R12, RZ, 0x1, P0 ;  /* 0x00000001ff0c7807 */ /* 0x000fe20000000000 */
[----:B------:R-:W-:Y:S01]  /*8f80*/  UMOV UR18, 0x0 ;  /* 0x0000000000127882 */ /* 0x000fe20000000000 */
[----:B------:R-:W-:Y:S01]  /*8f90*/  UMOV UR19, 0x10000000 ;  /* 0x1000000000137882 */ /* 0x000fe20000000000 */
[----:B------:R-:W-:Y:S01]  /*8fa0*/  UMOV UR11, UR25 ;  /* 0x00000019000b7c82 */ /* 0x000fe20008000000 */
[----:B------:R-:W-:-:S02]  /*8fb0*/  LOP3.LUT R7, R7, R12, RZ, 0x3c, !PT ;  /* 0x0000000c07077212 */ /* 0x000fc400078e3cff */
[----:B------:R-:W-:Y:S02]  /*8fc0*/  SEL R8, R8, RZ, P0 ;  /* 0x000000ff08087207 */ /* 0x000fe40000000000 */
[----:B------:R0:W-:Y:S02]  /*8fd0*/  UTMALDG.3D.MULTICAST [UR8], [UR16], UR21, desc[UR18] ;  /* 0x00001208100073b4 */ /* 0x0001e40008011815 */
[----:B0-----:R-:W-:Y:S01]  /*8fe0*/  UMOV UR8, UR24 ;  /* 0x0000001800087c82 */ /* 0x001fe20008000000 */
[----:B------:R-:W-:Y:S02]  /*8ff0*/  UMOV UR11, UR26 ;  /* 0x0000001a000b7c82 */ /* 0x000fe40008000000 */
[----:B------:R0:W-:Y:S02]  /*9000*/  UTMALDG.3D.MULTICAST [UR8], [UR32], UR30, desc[UR18] ;  /* 0x00001208200073b4 */ /* 0x0001e4000801181e */
[----:B0-----:R-:W-:Y:S05]  /*9010*/  @P1 BRA `(.L_x_181) ;  /* 0xfffffffc003c1947 */ /* 0x001fea000383ffff */
.L_x_178:
[----:B------:R-:W-:Y:S05]  /*9020*/  BSYNC B1 ;  /* 0x0000000000017941 */ /* 0x000fea0003800000 */
.L_x_177:
[----:B------:R-:W-:Y:S01]  /*9030*/  LOP3.LUT P1, RZ, R13, 0xff, RZ, 0xc0, !PT ;  /* 0x000000ff0dff7812 */ /* 0x000fe2000782c0ff */
[C---:B------:R-:W-:Y:S01]  /*9040*/  IMAD.IADD R15, R10.reuse, 0x1, R15 ;  /* 0x000000010a0f7824 */ /* 0x040fe200078e020f */
[----:B------:R-:W-:Y:S01]  /*9050*/  ULDC.64 UR8, c[0x0][0x650] ;  /* 0x0001940000087ab9 */ /* 0x000fe20000000a00 */
[C---:B------:R-:W-:Y:S01]  /*9060*/  ISETP.GE.U32.AND P2, PT, R10.reuse, 0x5, PT ;  /* 0x000000050a00780c */ /* 0x040fe20003f46070 */
[----:B------:R-:W-:Y:S01]  /*9070*/  BSSY B1, `(.L_x_182) ;  /* 0x0000069000017945 */ /* 0x000fe20003800000 */
[----:B------:R-:W-:Y:S01]  /*9080*/  IMAD.MOV.U32 R17, RZ, RZ, -0x1 ;  /* 0xffffffffff117424 */ /* 0x000fe200078e00ff */
[----:B------:R-:W-:Y:S01]  /*9090*/  ISETP.GT.U32.AND P0, PT, R15, 0x4, PT ;  /* 0x000000040f00780c */ /* 0x000fe20003f04070 */
[----:B------:R-:W-:Y:S01]  /*90a0*/  IMAD.MOV.U32 R16, RZ, RZ, -0x1 ;  /* 0xffffffffff107424 */ /* 0x000fe200078e00ff */
[----:B------:R-:W-:Y:S02]  /*90b0*/  PRMT R13, RZ, 0x7610, R13 ;  /* 0x00007610ff0d7816 */ /* 0x000fe4000000000d */
[----:B------:R-:W-:-:S03]  /*90c0*/  ISETP.LT.U32.AND P0, PT, R10, 0x5, P0 ;  /* 0x000000050a00780c */ /* 0x000fc60000701070 */
[----:B------:R-:W0:Y:S01]  /*90d0*/  @P1 S2R R7, SR_CgaCtaId ;  /* 0x0000000000071919 */ /* 0x000e220000008800 */
[----:B------:R-:W-:-:S04]  /*90e0*/  @P1 MOV R6, 0x400 ;  /* 0x0000040000061802 */ /* 0x000fc80000000f00 */
[----:B0-----:R-:W-:Y:S01]  /*90f0*/  @P1 LEA R8, R7, R6, 0x18 ;  /* 0x0000000607081211 */ /* 0x001fe200078ec0ff */
[----:B------:R-:W-:Y:S01]  /*9100*/  IMAD.WIDE.U32 R6, R15, -0x33333333, RZ ;  /* 0xcccccccd0f067825 */ /* 0x000fe200078e00ff */
[----:B------:R-:W-:Y:S02]  /*9110*/  SEL R6, RZ, 0x1, !P0 ;  /* 0x00000001ff067807 */ /* 0x000fe40004000000 */
[----:B------:R0:W-:Y:S01]  /*9120*/  @P1 SYNCS.ARRIVE.TRANS64.A1T0 RZ, [R8+URZ+0x68], RZ ;  /* 0x000068ff08ff19a7 */ /* 0x0001e2000810003f */
[----:B------:R-:W-:Y:S02]  /*9130*/  IADD3 R2, P1, R2, UR22, RZ ;  /* 0x0000001602027c10 */ /* 0x000fe4000ff3e0ff */
[----:B------:R-:W-:Y:S01]  /*9140*/  LOP3.LUT R11, R11, R6, RZ, 0x3c, !PT ;  /* 0x000000060b0b7212 */ /* 0x000fe200078e3cff */
[----:B------:R-:W-:Y:S01]  /*9150*/  IMAD.MOV.U32 R6, RZ, RZ, -0x1 ;  /* 0xffffffffff067424 */ /* 0x000fe200078e00ff */
[----:B------:R-:W-:Y:S02]  /*9160*/  IADD3.X R3, R3, UR14, RZ, P1, !PT ;  /* 0x0000000e03037c10 */ /* 0x000fe40008ffe4ff */
[----:B------:R-:W-:-:S02]  /*9170*/  ISETP.GE.U32.AND P0, PT, R2, UR8, PT ;  /* 0x0000000802007c0c */ /* 0x000fc4000bf06070 */
[----:B0-----:R-:W-:Y:S02]  /*9180*/  SHF.R.U32.HI R8, RZ, 0x2, R7 ;  /* 0x00000002ff087819 */ /* 0x001fe40000011607 */
[----:B------:R-:W-:Y:S02]  /*9190*/  ISETP.GE.U32.AND.EX P0, PT, R3, UR9, PT, P0 ;  /* 0x0000000903007c0c */ /* 0x000fe4000bf06100 */
[----:B------:R-:W-:Y:S01]  /*91a0*/  @P2 LOP3.LUT R11, R11, 0x1, R8, 0x78, !PT ;  /* 0x000000010b0b2812 */ /* 0x000fe200078e7808 */
[----:B------:R-:W-:Y:S01]  /*91b0*/  IMAD R15, R8, -0x5, R15 ;  /* 0xfffffffb080f7824 */ /* 0x000fe200078e020f */
[----:B------:R-:W-:-:S09]  /*91c0*/  PRMT R7, RZ, 0x7610, R7 ;  /* 0x00007610ff077816 */ /* 0x000fd20000000007 */
[----:B------:R-:W-:Y:S05]  /*91d0*/  @P0 BRA `(.L_x_183) ;  /* 0x0000000400480947 */ /* 0x000fea0003800000 */
[----:B------:R-:W0:Y:S01]  /*91e0*/  S2R R17, SR_CTAID.X ;  /* 0x0000000000117919 */ /* 0x000e220000002500 */
[----:B------:R-:W-:Y:S01]  /*91f0*/  ULDC.64 UR8, c[0x0][0x628] ;  /* 0x00018a0000087ab9 */ /* 0x000fe20000000a00 */
[----:B------:R-:W1:Y:S01]  /*9200*/  LDC R18, c[0x0][0x144] ;  /* 0x00005100ff127b82 */ /* 0x000e620000000800 */
[----:B------:R-:W-:Y:S01]  /*9210*/  ISETP.NE.U32.AND P0, PT, RZ, UR8, PT ;  /* 0x00000008ff007c0c */ /* 0x000fe2000bf05070 */
[----:B------:R-:W2:Y:S01]  /*9220*/  S2R R12, SR_CTAID.Y ;  /* 0x00000000000c7919 */ /* 0x000ea20000002600 */
[----:B------:R-:W-:Y:S01]  /*9230*/  ULDC UR10, c[0x0][0x150] ;  /* 0x00005400000a7ab9 */ /* 0x000fe20000000800 */
[----:B------:R-:W-:Y:S01]  /*9240*/  ULDC UR11, c[0x0][0x630] ;  /* 0x00018c00000b7ab9 */ /* 0x000fe20000000800 */
[----:B------:R-:W-:Y:S01]  /*9250*/  ISETP.NE.AND.EX P0, PT, RZ, UR9, PT, P0 ;  /* 0x00000009ff007c0c */ /* 0x000fe2000bf05300 */
[----:B------:R-:W-:Y:S01]  /*9260*/  IMAD.MOV.U32 R6, RZ, RZ, R2 ;  /* 0x000000ffff067224 */ /* 0x000fe200078e0002 */
[----:B0-----:R-:W-:-:S05]  /*9270*/  I2FP.F32.U32 R7, R17 ;  /* 0x0000001100077245 */ /* 0x001fca0000201000 */
[----:B------:R-:W-:Y:S01]  /*9280*/  FMUL R20, R7, UR10 ;  /* 0x0000000a07147c20 */ /* 0x000fe20008400000 */
[----:B------:R-:W-:-:S05]  /*9290*/  IMAD.MOV.U32 R7, RZ, RZ, R3 ;  /* 0x000000ffff077224 */ /* 0x000fca00078e0003 */
[----:B--2---:R-:W-:Y:S05]  /*92a0*/  @!P0 BRA `(.L_x_184) ;  /* 0x0000000000288947 */ /* 0x004fea0003800000 */
[----:B------:R-:W-:Y:S02]  /*92b0*/  ULDC UR10, c[0x0][0x634] ;  /* 0x00018d00000a7ab9 */ /* 0x000fe40000000800 */
[----:B------:R-:W-:-:S05]  /*92c0*/  IADD3 R7, P0, R2, UR10, RZ ;  /* 0x0000000a02077c10 */ /* 0x000fca000ff1e0ff */
[----:B------:R-:W-:-:S04]  /*92d0*/  IMAD.X R19, RZ, RZ, R3, P0 ;  /* 0x000000ffff137224 */ /* 0x000fc800000e0603 */
[----:B------:R-:W-:-:S04]  /*92e0*/  IMAD.WIDE.U32 R8, R19, UR8, RZ ;  /* 0x0000000813087c25 */ /* 0x000fc8000f8e00ff */
[----:B------:R-:W-:-:S04]  /*92f0*/  IMAD.WIDE.U32 R8, P0, R7, UR9, R8 ;  /* 0x0000000907087c25 */ /* 0x000fc8000f800008 */
[----:B------:R-:W-:-:S04]  /*9300*/  IMAD.WIDE.U32 R6, R7, UR8, RZ ;  /* 0x0000000807067c25 */ /* 0x000fc8000f8e00ff */
[----:B------:R-:W-:Y:S01]  /*9310*/  IMAD.MOV.U32 R6, RZ, RZ, R9 ;  /* 0x000000ffff067224 */ /* 0x000fe200078e0009 */
[----:B------:R-:W-:Y:S01]  /*9320*/  IADD3 RZ, P1, R7, R8, RZ ;  /* 0x0000000807ff7210 */ /* 0x000fe20007f3e0ff */
[----:B------:R-:W-:-:S04]  /*9330*/  IMAD.X R7, RZ, RZ, RZ, P0 ;  /* 0x000000ffff077224 */ /* 0x000fc800000e06ff */
[----:B------:R-:W-:-:S08]  /*9340*/  IMAD.WIDE.U32.X R6, R19, UR9, R6, P1 ;  /* 0x0000000913067c25 */ /* 0x000fd000088e0406 */
.L_x_184:
[--C-:B------:R-:W-:Y:S01]  /*9350*/  SHF.R.U64 R16, R6, UR11, R7.reuse ;  /* 0x0000000b06107c19 */ /* 0x100fe20008001207 */
[----:B------:R-:W0:Y:S01]  /*9360*/  F2I.U32.TRUNC.NTZ R20, R20 ;  /* 0x0000001400147305 */ /* 0x000e22000020f000 */
[----:B------:R-:W-:Y:S01]  /*9370*/  SHF.R.U32.HI R6, RZ, UR11, R7 ;  /* 0x0000000bff067c19 */ /* 0x000fe20008011607 */
[----:B------:R-:W-:Y:S01]  /*9380*/  ULDC.64 UR8, c[0x0][0x620] ;  /* 0x0001880000087ab9 */ /* 0x000fe20000000a00 */
[----:B------:R-:W-:Y:S01]  /*9390*/  IADD3 R9, P0, RZ, -R16, RZ ;  /* 0x80000010ff097210 */ /* 0x000fe20007f1e0ff */
[----:B------:R-:W-:Y:S01]  /*93a0*/  ULDC.64 UR10, c[0x0][0x640] ;  /* 0x00019000000a7ab9 */ /* 0x000fe20000000a00 */
[----:B------:R-:W2:Y:S03]  /*93b0*/  LDC R21, c[0x0][0x148] ;  /* 0x00005200ff157b82 */ /* 0x000ea60000000800 */
[----:B------:R-:W-:Y:S01]  /*93c0*/  IMAD.X R6, RZ, RZ, ~R6, P0 ;  /* 0x000000ffff067224 */ /* 0x000fe200000e0e06 */
[----:B------:R-:W-:-:S03]  /*93d0*/  ISETP.NE.U32.AND P0, PT, RZ, UR10, PT ;  /* 0x0000000aff007c0c */ /* 0x000fc6000bf05070 */
[----:B------:R-:W-:Y:S01]  /*93e0*/  IMAD R8, R6, UR8, RZ ;  /* 0x0000000806087c24 */ /* 0x000fe2000f8e02ff */
[----:B------:R-:W-:Y:S01]  /*93f0*/  ISETP.NE.AND.EX P0, PT, RZ, UR11, PT, P0 ;  /* 0x0000000bff007c0c */ /* 0x000fe2000bf05300 */
[----:B------:R-:W-:Y:S01]  /*9400*/  IMAD.WIDE.U32 R6, R9, UR8, R2 ;  /* 0x0000000809067c25 */ /* 0x000fe2000f8e0002 */
[----:B------:R-:W-:-:S03]  /*9410*/  ULDC UR8, c[0x0][0x618] ;  /* 0x0001860000087ab9 */ /* 0x000fc60000000800 */
[----:B------:R-:W-:Y:S01]  /*9420*/  IMAD R9, R9, UR9, R8 ;  /* 0x0000000909097c24 */ /* 0x000fe2000f8e0208 */
[----:B------:R-:W-:Y:S01]  /*9430*/  ULDC UR9, c[0x0][0x154] ;  /* 0x0000550000097ab9 */ /* 0x000fe20000000800 */
[----:B0-----:R-:W-:Y:S02]  /*9440*/  IMAD.MOV R8, RZ, RZ, -R20 ;  /* 0x000000ffff087224 */ /* 0x001fe400078e0a14 */
[----:B------:R-:W-:Y:S02]  /*9450*/  IMAD.IADD R7, R7, 0x1, R9 ;  /* 0x0000000107077824 */ /* 0x000fe400078e0209 */
[----:B-1----:R-:W-:Y:S01]  /*9460*/  IMAD R17, R18, R8, R17 ;  /* 0x0000000812117224 */ /* 0x002fe200078e0211 */
[----:B------:R-:W-:Y:S02]  /*9470*/  I2FP.F32.U32 R8, R12 ;  /* 0x0000000c00087245 */ /* 0x000fe40000201000 */
[--C-:B------:R-:W-:Y:S02]  /*9480*/  SHF.R.U64 R18, R6, UR8, R7.reuse ;  /* 0x0000000806127c19 */ /* 0x100fe40008001207 */
[----:B------:R-:W-:Y:S01]  /*9490*/  SHF.R.U32.HI R7, RZ, UR8, R7 ;  /* 0x00000008ff077c19 */ /* 0x000fe20008011607 */
[----:B------:R-:W-:Y:S01]  /*94a0*/  FMUL R8, R8, UR9 ;  /* 0x0000000908087c20 */ /* 0x000fe20008400000 */
[----:B------:R-:W-:-:S02]  /*94b0*/  ULDC UR8, c[0x0][0x608] ;  /* 0x0001820000087ab9 */ /* 0x000fc40000000800 */
[--C-:B------:R-:W-:Y:S01]  /*94c0*/  SHF.R.U64 R20, R18, UR8, R7.reuse ;  /* 0x0000000812147c19 */ /* 0x100fe20008001207 */
[----:B------:R0:W1:Y:S01]  /*94d0*/  F2I.U32.TRUNC.NTZ R22, R8 ;  /* 0x0000000800167305 */ /* 0x000062000020f000 */
[----:B------:R-:W-:Y:S01]  /*94e0*/  SHF.R.U32.HI R7, RZ, UR8, R7 ;  /* 0x00000008ff077c19 */ /* 0x000fe20008011607 */
[----:B------:R-:W-:-:S03]  /*94f0*/  ULDC UR8, c[0x0][0x658] ;  /* 0x0001960000087ab9 */ /* 0x000fc60000000800 */
[--C-:B------:R-:W-:Y:S02]  /*9500*/  SHF.R.U64 R19, R20, UR8, R7.reuse ;  /* 0x0000000814137c19 */ /* 0x100fe40008001207 */
[----:B------:R-:W-:-:S03]  /*9510*/  SHF.R.U32.HI R23, RZ, UR8, R7 ;  /* 0x00000008ff177c19 */ /* 0x000fc60008011607 */
[----:B------:R-:W-:Y:S02]  /*9520*/  IMAD.MOV.U32 R6, RZ, RZ, R19 ;  /* 0x000000ffff067224 */ /* 0x000fe400078e0013 */
[----:B------:R-:W-:Y:S01]  /*9530*/  IMAD.MOV.U32 R7, RZ, RZ, R23 ;  /* 0x000000ffff077224 */ /* 0x000fe200078e0017 */
[----:B0-----:R-:W-:Y:S06]  /*9540*/  @!P0 BRA `(.L_x_185) ;  /* 0x0000000000288947 */ /* 0x001fec0003800000 */
        /* <DEDUP_REMOVED lines=10> */
.L_x_185:
[----:B------:R-:W-:Y:S01]  /*95f0*/  ULDC UR8, c[0x0][0x648] ;  /* 0x0001920000087ab9 */ /* 0x000fe20000000800 */
[----:B-1----:R-:W-:Y:S01]  /*9600*/  IMAD.MOV R22, RZ, RZ, -R22 ;  /* 0x000000ffff167224 */ /* 0x002fe200078e0a16 */
[----:B------:R-:W-:Y:S01]  /*9610*/  SHF.R.U64 R7, R6, UR8, R7 ;  /* 0x0000000806077c19 */ /* 0x000fe20008001207 */
[----:B------:R-:W-:Y:S01]  /*9620*/  ULDC UR8, c[0x0][0x638] ;  /* 0x00018e0000087ab9 */ /* 0x000fe20000000800 */
[----:B------:R-:W-:Y:S01]  /*9630*/  LOP3.LUT R6, R20, UR13, RZ, 0xc0, !PT ;  /* 0x0000000d14067c12 */ /* 0x000fe2000f8ec0ff */
[----:B--2---:R-:W-:Y:S01]  /*9640*/  @P3 IMAD R17, R21, R22, R12 ;  /* 0x0000001615113224 */ /* 0x004fe200078e020c */
[----:B------:R-:W-:Y:S01]  /*9650*/  LOP3.LUT R18, R18, UR4, RZ, 0xc0, !PT ;  /* 0x0000000412127c12 */ /* 0x000fe2000f8ec0ff */
[----:B------:R-:W-:Y:S01]  /*9660*/  IMAD.MOV R8, RZ, RZ, -R7 ;  /* 0x000000ffff087224 */ /* 0x000fe200078e0a07 */
[----:B------:R-:W-:Y:S01]  /*9670*/  ULDC UR9, c[0x0][0x610] ;  /* 0x0001840000097ab9 */ /* 0x000fe20000000800 */
[----:B------:R-:W-:Y:S02]  /*9680*/  IMAD R6, R7, UR5, R6 ;  /* 0x0000000507067c24 */ /* 0x000fe4000f8e0206 */
[----:B------:R-:W-:Y:S01]  /*9690*/  IMAD R19, R8, UR8, R19 ;  /* 0x0000000808137c24 */ /* 0x000fe2000f8e0213 */
[----:B------:R-:W-:Y:S01]  /*96a0*/  ULDC UR8, c[0x0][0x600] ;  /* 0x0001800000087ab9 */ /* 0x000fe20000000800 */
[----:B------:R-:W-:-:S02]  /*96b0*/  IMAD R6, R6, UR9, R17 ;  /* 0x0000000906067c24 */ /* 0x000fc4000f8e0211 */
[----:B------:R-:W-:Y:S02]  /*96c0*/  IMAD R19, R19, UR8, R18 ;  /* 0x0000000813137c24 */ /* 0x000fe4000f8e0212 */
[----:B------:R-:W-:-:S03]  /*96d0*/  IMAD.MOV.U32 R7, RZ, RZ, 0x1 ;  /* 0x00000001ff077424 */ /* 0x000fc600078e00ff */
[----:B------:R-:W-:Y:S02]  /*96e0*/  SEL R17, R19, R6, !P3 ;  /* 0x0000000613117207 */ /* 0x000fe40005800000 */
[----:B------:R-:W-:-:S07]  /*96f0*/  SEL R6, R6, R19, !P3 ;  /* 0x0000001306067207 */ /* 0x000fce0005800000 */
.L_x_183:
[----:B------:R-:W-:Y:S05]  /*9700*/  BSYNC B1 ;  /* 0x0000000000017941 */ /* 0x000fea0003800000 */
.L_x_182:
[----:B------:R-:W-:-:S13]  /*9710*/  LOP3.LUT P0, RZ, R7, 0xff, RZ, 0xc0, !PT ;  /* 0x000000ff07ff7812 */ /* 0x000fda000780c0ff */
[----:B------:R-:W-:Y:S05]  /*9720*/  @P0 BRA `(.L_x_186) ;  /* 0xfffffff400400947 */ /* 0x000fea000383ffff */
[----:B------:R-:W-:Y:S05]  /*9730*/  BSYNC B0 ;  /* 0x0000000000007941 */ /* 0x000fea0003800000 */
.L_x_175:
[----:B------:R-:W-:-:S03]  /*9740*/  UMOV UR8, 0xffffffff ;  /* 0xffffffff00087882 */ /* 0x000fc60000000000 */
[----:B------:R-:W-:Y:S05]  /*9750*/  BRA.DIV UR8, `(.L_x_187) ;  /* 0x0000000608407947 */ /* 0x000fea000b800000 */
[----:B------:R-:W-:-:S13]  /*9760*/  ELECT P0, URZ, PT ;  /* 0x00000000003f782f */ /* 0x000fda0003800000 */
.L_x_202:
[----:B------:R-:W-:Y:S04]  /*9770*/  BSSY B0, `(.L_x_188) ;  /* 0x0000034000007945 */ /* 0x000fe80003800000 */
[----:B------:R-:W-:Y:S05]  /*9780*/  @!P0 BRA `(.L_x_189) ;  /* 0x0000000000c88947 */ /* 0x000fea0003800000 */
[----:B------:R-:W-:-:S04]  /*9790*/  LOP3.LUT R4, R4, 0x2, RZ, 0xfc, !PT ;  /* 0x0000000204047812 */ /* 0x000fc800078efcff */
[----:B------:R-:W-:-:S13]  /*97a0*/  ISETP.NE.AND P0, PT, R4, 0x3, PT ;  /* 0x000000030400780c */ /* 0x000fda0003f05270 */
[----:B------:R-:W-:Y:S05]  /*97b0*/  @!P0 BRA `(.L_x_190) ;  /* 0x0000000000048947 */ /* 0x000fea0003800000 */
[----:B------:R-:W-:Y:S01]  /*97c0*/  BPT.TRAP 0x1 ;  /* 0x000000040000795c */ /* 0x000fe20000300000 */
.L_x_190:
[----:B------:R-:W0:Y:S01]  /*97d0*/  S2R R3, SR_CgaCtaId ;  /* 0x0000000000037919 */ /* 0x000e220000008800 */
[----:B------:R-:W-:-:S04]  /*97e0*/  MOV R0, 0x400 ;  /* 0x0000040000007802 */ /* 0x000fc80000000f00 */
[----:B0-----:R-:W-:Y:S02]  /*97f0*/  LEA R0, R3, R0, 0x18 ;  /* 0x0000000003007211 */ /* 0x001fe400078ec0ff */
[----:B------:R-:W-:-:S03]  /*9800*/  SHF.L.U32 R3, R11, 0x1f, RZ ;  /* 0x0000001f0b037819 */ /* 0x000fc600000006ff */
[----:B------:R-:W-:-:S04]  /*9810*/  VIADD R0, R0, 0x28 ;  /* 0x0000002800007836 */ /* 0x000fc80000000000 */
[C---:B------:R-:W-:Y:S02]  /*9820*/  IMAD R6, R15.reuse, 0x8, R0 ;  /* 0x000000080f067824 */ /* 0x040fe400078e0200 */
[----:B------:R-:W-:Y:S02]  /*9830*/  VIADD R15, R15, 0x1 ;  /* 0x000000010f0f7836 */ /* 0x000fe40000000000 */
[----:B------:R-:W0:Y:S03]  /*9840*/  SYNCS.PHASECHK.TRANS64.TRYWAIT P0, [R6+URZ], R3 ;  /* 0x00000003060075a7 */ /* 0x000e26000800017f */
[----:B------:R-:W-:-:S04]  /*9850*/  ISETP.NE.AND P1, PT, R15, 0x5, PT ;  /* 0x000000050f00780c */ /* 0x000fc80003f25270 */
[----:B------:R-:W-:Y:S02]  /*9860*/  SEL R2, RZ, 0x1, P1 ;  /* 0x00000001ff027807 */ /* 0x000fe40000800000 */
[----:B------:R-:W-:Y:S02]  /*9870*/  SEL R15, R15, RZ, P1 ;  /* 0x000000ff0f0f7207 */ /* 0x000fe40000800000 */
[----:B------:R-:W-:-:S03]  /*9880*/  LOP3.LUT R8, R11, R2, RZ, 0x3c, !PT ;  /* 0x000000020b087212 */ /* 0x000fc600078e3cff */
[----:B------:R-:W-:Y:S01]  /*9890*/  IMAD R7, R15, 0x8, R0 ;  /* 0x000000080f077824 */ /* 0x000fe200078e0200 */
[----:B------:R-:W-:Y:S01]  /*98a0*/  SHF.L.U32 R4, R8, 0x1f, RZ ;  /* 0x0000001f08047819 */ /* 0x000fe200000006ff */
[----:B0-----:R-:W-:Y:S06]  /*98b0*/  @!P0 BRA `(.L_x_191) ;  /* 0x0000000400088947 */ /* 0x001fec0003800000 */
.L_x_203:
[----:B------:R-:W1:Y:S01]  /*98c0*/  SYNCS.PHASECHK.TRANS64.TRYWAIT P0, [R7+URZ], R4 ;  /* 0x00000004070075a7 */ /* 0x000e62000800017f */
[----:B------:R-:W-:-:S05]  /*98d0*/  VIADD R2, R15, 0x1 ;  /* 0x000000010f027836 */ /* 0x000fca0000000000 */
[----:B------:R-:W-:-:S04]  /*98e0*/  ISETP.NE.AND P1, PT, R2, 0x5, PT ;  /* 0x000000050200780c */ /* 0x000fc80003f25270 */
[----:B0-----:R-:W-:Y:S02]  /*98f0*/  SEL R3, RZ, 0x1, P1 ;  /* 0x00000001ff037807 */ /* 0x001fe40000800000 */
[----:B------:R-:W-:Y:S02]  /*9900*/  SEL R9, R2, RZ, P1 ;  /* 0x000000ff02097207 */ /* 0x000fe40000800000 */
[----:B------:R-:W-:-:S03]  /*9910*/  LOP3.LUT R8, R8, R3, RZ, 0x3c, !PT ;  /* 0x0000000308087212 */ /* 0x000fc600078e3cff */
[----:B------:R-:W-:Y:S01]  /*9920*/  IMAD R10, R9, 0x8, R0 ;  /* 0x00000008090a7824 */ /* 0x000fe200078e0200 */
[----:B------:R-:W-:Y:S01]  /*9930*/  SHF.L.U32 R5, R8, 0x1f, RZ ;  /* 0x0000001f08057819 */ /* 0x000fe200000006ff */
[----:B-1----:R-:W-:Y:S06]  /*9940*/  @!P0 BRA `(.L_x_192) ;  /* 0x0000000000f88947 */ /* 0x002fec0003800000 */
.L_x_204:
[----:B------:R-:W1:Y:S01]  /*9950*/  SYNCS.PHASECHK.TRANS64.TRYWAIT P0, [R10+URZ], R5 ;  /* 0x000000050a0075a7 */ /* 0x000e62000800017f */
[----:B------:R-:W-:-:S05]  /*9960*/  VIADD R2, R9, 0x1 ;  /* 0x0000000109027836 */ /* 0x000fca0000000000 */
[----:B------:R-:W-:-:S04]  /*9970*/  ISETP.NE.AND P1, PT, R2, 0x5, PT ;  /* 0x000000050200780c */ /* 0x000fc80003f25270 */
[----:B------:R-:W-:Y:S02]  /*9980*/  SEL R3, RZ, 0x1, P1 ;  /* 0x00000001ff037807 */ /* 0x000fe40000800000 */
[----:B0-----:R-:W-:Y:S02]  /*9990*/  SEL R7, R2, RZ, P1 ;  /* 0x000000ff02077207 */ /* 0x001fe40000800000 */
[----:B------:R-:W-:-:S03]  /*99a0*/  LOP3.LUT R9, R8, R3, RZ, 0x3c, !PT ;  /* 0x0000000308097212 */ /* 0x000fc600078e3cff */
[----:B------:R-:W-:Y:S01]  /*99b0*/  IMAD R11, R7, 0x8, R0 ;  /* 0x00000008070b7824 */ /* 0x000fe200078e0200 */
[----:B------:R-:W-:Y:S01]  /*99c0*/  SHF.L.U32 R6, R9, 0x1f, RZ ;  /* 0x0000001f09067819 */ /* 0x000fe200000006ff */
[----:B-1----:R-:W-:Y:S06]  /*99d0*/  @!P0 BRA `(.L_x_193) ;  /* 0x0000000000e88947 */ /* 0x002fec0003800000 */
.L_x_205:
[----:B------:R-:W1:Y:S01]  /*99e0*/  SYNCS.PHASECHK.TRANS64.TRYWAIT P0, [R11+URZ], R6 ;  /* 0x000000060b0075a7 */ /* 0x000e62000800017f */
[----:B------:R-:W-:-:S05]  /*99f0*/  VIADD R2, R7, 0x1 ;  /* 0x0000000107027836 */ /* 0x000fca0000000000 */
[----:B------:R-:W-:-:S04]  /*9a00*/  ISETP.NE.AND P1, PT, R2, 0x5, PT ;  /* 0x000000050200780c */ /* 0x000fc80003f25270 */
[----:B------:R-:W-:Y:S02]  /*9a10*/  SEL R4, RZ, 0x1, P1 ;  /* 0x00000001ff047807 */ /* 0x000fe40000800000 */
[----:B------:R-:W-:Y:S02]  /*9a20*/  SEL R3, R2, RZ, P1 ;  /* 0x000000ff02037207 */ /* 0x000fe40000800000 */
[----:B------:R-:W-:Y:S01]  /*9a30*/  LOP3.LUT R4, R9, R4, RZ, 0x3c, !PT ;  /* 0x0000000409047212 */ /* 0x000fe200078e3cff */
[----:B-1----:R-:W-:Y:S06]  /*9a40*/  @!P0 BRA `(.L_x_194) ;  /* 0x0000000000e08947 */ /* 0x002fec0003800000 */
.L_x_206:
[----:B------:R-:W-:Y:S01]  /*9a50*/  IMAD R3, R3, 0x8, R0 ;  /* 0x0000000803037824 */ /* 0x000fe200078e0200 */
[----:B------:R-:W-:-:S07]  /*9a60*/  SHF.L.U32 R0, R4, 0x1f, RZ ;  /* 0x0000001f04007819 */ /* 0x000fce00000006ff */
.L_x_195:
[----:B--2---:R2:W3:Y:S02]  /*9a70*/  SYNCS.PHASECHK.TRANS64.TRYWAIT P0, [R3+URZ], R0 ;  /* 0x00000000030075a7 */ /* 0x0044e4000800017f */
[----:B---3--:R-:W-:Y:S05]  /*9a80*/  @!P0 NANOSLEEP.SYNCS 0x989680 ;  /* 0x009896800000895d */ /* 0x008fea0003900000 */
[----:B------:R-:W3:Y:S02]  /*9a90*/  @!P0 SYNCS.PHASECHK.TRANS64 P0, [R3+URZ], R0 ;  /* 0x00000000030085a7 */ /* 0x000ee4000800007f */
[----:B---3--:R-:W-:Y:S05]  /*9aa0*/  @!P0 BRA `(.L_x_195) ;  /* 0xfffffffc00f08947 */ /* 0x008fea000383ffff */
.L_x_189:
[----:B------:R-:W-:Y:S05]  /*9ab0*/  BSYNC B0 ;  /* 0x0000000000007941 */ /* 0x000fea0003800000 */
.L_x_188:
[----:B------:R-:W-:Y:S05]  /*9ac0*/  EXIT ;  /* 0x000000000000794d */ /* 0x000fea0003800000 */
.L_x_21:
[----:B-1----:R-:W-:-:S04]  /*9ad0*/  IMAD.U32 R13, RZ, RZ, UR6 ;  /* 0x00000006ff0d7e24 */ /* 0x002fc8000f8e00ff */
[----:B------:R1:W4:Y:S03]  /*9ae0*/  SYNCS.PHASECHK.TRANS64.TRYWAIT P0, [R13+URZ], R12 ;  /* 0x0000000c0d0075a7 */ /* 0x000326000800017f */
[----:B----4-:R-:W-:Y:S05]  /*9af0*/  @!P0 NANOSLEEP.SYNCS 0x989680 ;  /* 0x009896800000895d */ /* 0x010fea0003900000 */
[----:B------:R-:W4:Y:S02]  /*9b00*/  @!P0 SYNCS.PHASECHK.TRANS64 P0, [R13+URZ], R12 ;  /* 0x0000000c0d0085a7 */ /* 0x000f24000800007f */
[----:B----4-:R-:W-:Y:S05]  /*9b10*/  @!P0 BRA `(.L_x_21) ;  /* 0xfffffffc00ec8947 */ /* 0x010fea000383ffff */
[----:B------:R-:W-:Y:S05]  /*9b20*/  BRA `(.L_x_20) ;  /* 0xffffff7c00447947 */ /* 0x000fea000383ffff */
.L_x_27:
[----:B-1----:R-:W-:-:S04]  /*9b30*/  IMAD.U32 R15, RZ, RZ, UR13 ;  /* 0x0000000dff0f7e24 */ /* 0x002fc8000f8e00ff */
[----:B------:R1:W4:Y:S03]  /*9b40*/  SYNCS.PHASECHK.TRANS64.TRYWAIT P0, [R15+URZ], R14 ;  /* 0x0000000e0f0075a7 */ /* 0x000326000800017f */
[----:B----4-:R-:W-:Y:S05]  /*9b50*/  @!P0 NANOSLEEP.SYNCS 0x989680 ;  /* 0x009896800000895d */ /* 0x010fea0003900000 */
[----:B------:R-:W4:Y:S02]  /*9b60*/  @!P0 SYNCS.PHASECHK.TRANS64 P0, [R15+URZ], R14 ;  /* 0x0000000e0f0085a7 */ /* 0x000f24000800007f */
[----:B----4-:R-:W-:Y:S05]  /*9b70*/  @!P0 BRA `(.L_x_27) ;  /* 0xfffffffc00ec8947 */ /* 0x010fea000383ffff */
[----:B------:R-:W-:Y:S05]  /*9b80*/  BRA `(.L_x_26) ;  /* 0xffffff8400f87947 */ /* 0x000fea000383ffff */
.L_x_176:
[----:B------:R-:W-:Y:S01]  /*9b90*/  BSSY B1, `(.L_x_196) ;  /* 0x0000006000017945 */ /* 0x000fe20003800000 */
[----:B------:R-:W-:-:S07]  /*9ba0*/  IMAD.MOV.U32 R7, RZ, RZ, -0x1 ;  /* 0xffffffffff077424 */ /* 0x000fce00078e00ff */
[----:B------:R-:W-:Y:S05]  /*9bb0*/  WARPSYNC.COLLECTIVE R7, `(.L_x_197) ;  /* 0x00000000070c7348 */ /* 0x000fea0003c00000 */
[----:B------:R-:W-:Y:S02]  /*9bc0*/  ELECT P0, UR62, PT ;  /* 0x00000000003e782f */ /* 0x000fe40003800000 */
[----:B------:R-:W-:Y:S01]  /*9bd0*/  MOV R7, UR62 ;  /* 0x0000003e00077c02 */ /* 0x000fe20008000f00 */
[----:B------:R-:W-:Y:S10]  /*9be0*/  ENDCOLLECTIVE ;  /* 0x000000000000791b */ /* 0x000ff40003800000 */
.L_x_197:
[----:B------:R-:W-:Y:S05]  /*9bf0*/  BSYNC B1 ;  /* 0x0000000000017941 */ /* 0x000fea0003800000 */
.L_x_196:
[----:B------:R-:W-:Y:S05]  /*9c00*/  BRA `(.L_x_198) ;  /* 0xfffffff000147947 */ /* 0x000fea000383ffff */
.L_x_179:
[----:B-1----:R1:W2:Y:S02]  /*9c10*/  SYNCS.PHASECHK.TRANS64.TRYWAIT P0, [R20+URZ+0x28], R9 ;  /* 0x00002809140075a7 */ /* 0x0022a4000800017f */
[----:B--2---:R-:W-:Y:S05]  /*9c20*/  @!P0 NANOSLEEP.SYNCS 0x989680 ;  /* 0x009896800000895d */ /* 0x004fea0003900000 */
[----:B------:R-:W2:Y:S02]  /*9c30*/  @!P0 SYNCS.PHASECHK.TRANS64 P0, [R20+URZ+0x28], R9 ;  /* 0x00002809140085a7 */ /* 0x000ea4000800007f */
[----:B--2---:R-:W-:Y:S05]  /*9c40*/  @!P0 BRA `(.L_x_179) ;  /* 0xfffffffc00f08947 */ /* 0x004fea000383ffff */
[----:B------:R-:W-:Y:S05]  /*9c50*/  BRA `(.L_x_199) ;  /* 0xfffffff000507947 */ /* 0x000fea000383ffff */
.L_x_187:
[----:B------:R-:W-:Y:S01]  /*9c60*/  BSSY B0, `(.L_x_200) ;  /* 0x0000006000007945 */ /* 0x000fe20003800000 */
[----:B------:R-:W-:-:S07]  /*9c70*/  IMAD.MOV.U32 R7, RZ, RZ, -0x1 ;  /* 0xffffffffff077424 */ /* 0x000fce00078e00ff */
[----:B------:R-:W-:Y:S05]  /*9c80*/  WARPSYNC.COLLECTIVE R7, `(.L_x_201) ;  /* 0x00000000070c7348 */ /* 0x000fea0003c00000 */
[----:B------:R-:W-:Y:S02]  /*9c90*/  ELECT P0, UR62, PT ;  /* 0x00000000003e782f */ /* 0x000fe40003800000 */
[----:B------:R-:W-:Y:S01]  /*9ca0*/  MOV R7, UR62 ;  /* 0x0000003e00077c02 */ /* 0x000fe20008000f00 */
[----:B------:R-:W-:Y:S10]  /*9cb0*/  ENDCOLLECTIVE ;  /* 0x000000000000791b */ /* 0x000ff40003800000 */
.L_x_201:
[----:B------:R-:W-:Y:S05]  /*9cc0*/  BSYNC B0 ;  /* 0x0000000000007941 */ /* 0x000fea0003800000 */
.L_x_200:
[----:B------:R-:W-:Y:S05]  /*9cd0*/  BRA `(.L_x_202) ;  /* 0xfffffff800a47947 */ /* 0x000fea000383ffff */
.L_x_191:
[----:B0-----:R0:W1:Y:S02]  /*9ce0*/  SYNCS.PHASECHK.TRANS64.TRYWAIT P0, [R6+URZ], R3 ;  /* 0x00000003060075a7 */ /* 0x001064000800017f */
[----:B-1----:R-:W-:Y:S05]  /*9cf0*/  @!P0 NANOSLEEP.SYNCS 0x989680 ;  /* 0x009896800000895d */ /* 0x002fea0003900000 */
[----:B------:R-:W1:Y:S02]  /*9d00*/  @!P0 SYNCS.PHASECHK.TRANS64 P0, [R6+URZ], R3 ;  /* 0x00000003060085a7 */ /* 0x000e64000800007f */
[----:B-1----:R-:W-:Y:S05]  /*9d10*/  @!P0 BRA `(.L_x_191) ;  /* 0xfffffffc00f08947 */ /* 0x002fea000383ffff */
[----:B------:R-:W-:Y:S05]  /*9d20*/  BRA `(.L_x_203) ;  /* 0xfffffff800e47947 */ /* 0x000fea000383ffff */
.L_x_192:
[----:B0-----:R0:W1:Y:S02]  /*9d30*/  SYNCS.PHASECHK.TRANS64.TRYWAIT P0, [R7+URZ], R4 ;  /* 0x00000004070075a7 */ /* 0x001064000800017f */
[----:B-1----:R-:W-:Y:S05]  /*9d40*/  @!P0 NANOSLEEP.SYNCS 0x989680 ;  /* 0x009896800000895d */ /* 0x002fea0003900000 */
[----:B------:R-:W1:Y:S02]  /*9d50*/  @!P0 SYNCS.PHASECHK.TRANS64 P0, [R7+URZ], R4 ;  /* 0x00000004070085a7 */ /* 0x000e64000800007f */
[----:B-1----:R-:W-:Y:S05]  /*9d60*/  @!P0 BRA `(.L_x_192) ;  /* 0xfffffffc00f08947 */ /* 0x002fea000383ffff */
[----:B------:R-:W-:Y:S05]  /*9d70*/  BRA `(.L_x_204) ;  /* 0xfffffff800f47947 */ /* 0x000fea000383ffff */
.L_x_193:
[----:B0-----:R0:W1:Y:S02]  /*9d80*/  SYNCS.PHASECHK.TRANS64.TRYWAIT P0, [R10+URZ], R5 ;  /* 0x000000050a0075a7 */ /* 0x001064000800017f */
[----:B-1----:R-:W-:Y:S05]  /*9d90*/  @!P0 NANOSLEEP.SYNCS 0x989680 ;  /* 0x009896800000895d */ /* 0x002fea0003900000 */
[----:B------:R-:W1:Y:S02]  /*9da0*/  @!P0 SYNCS.PHASECHK.TRANS64 P0, [R10+URZ], R5 ;  /* 0x000000050a0085a7 */ /* 0x000e64000800007f */
[----:B-1----:R-:W-:Y:S05]  /*9db0*/  @!P0 BRA `(.L_x_193) ;  /* 0xfffffffc00f08947 */ /* 0x002fea000383ffff */
[----:B------:R-:W-:Y:S05]  /*9dc0*/  BRA `(.L_x_205) ;  /* 0xfffffffc00047947 */ /* 0x000fea000383ffff */
.L_x_194:
[----:B-1----:R1:W2:Y:S02]  /*9dd0*/  SYNCS.PHASECHK.TRANS64.TRYWAIT P0, [R11+URZ], R6 ;  /* 0x000000060b0075a7 */ /* 0x0022a4000800017f */
[----:B--2---:R-:W-:Y:S05]  /*9de0*/  @!P0 NANOSLEEP.SYNCS 0x989680 ;  /* 0x009896800000895d */ /* 0x004fea0003900000 */
[----:B------:R-:W2:Y:S02]  /*9df0*/  @!P0 SYNCS.PHASECHK.TRANS64 P0, [R11+URZ], R6 ;  /* 0x000000060b0085a7 */ /* 0x000ea4000800007f */
[----:B--2---:R-:W-:Y:S05]  /*9e00*/  @!P0 BRA `(.L_x_194) ;  /* 0xfffffffc00f08947 */ /* 0x004fea000383ffff */
[----:B------:R-:W-:Y:S05]  /*9e10*/  BRA `(.L_x_206) ;  /* 0xfffffffc000c7947 */ /* 0x000fea000383ffff */
.L_x_207:
[----:B------:R-:W-:-:S00]  /*9e20*/  BRA `(.L_x_207) ;  /* 0xfffffffc00fc7947 */ /* 0x000fc0000383ffff */
[----:B------:R-:W-:-:S00]  /*9e30*/  NOP ;  /* 0x0000000000007918 */ /* 0x000fc00000000000 */
        /* <DEDUP_REMOVED lines=12> */
.L_x_208:


//--------------------- .nv.shared._ZN7cutlass13device_kernelINS_4gemm6kernel13GemmUniversalIN4cute5tupleIJiiiiEEENS1_10collective13CollectiveMmaINS1_37MainloopSm90TmaGmmaWarpSpecializedFP8ILi5ENS5_IJNS4_1CILi4EEENSA_ILi2EEENSA_ILi1EEEEEENS1_35KernelTmaWarpSpecializedCooperativeEEENS5_IJNSA_ILi256EEENSA_ILi64EEENSA_ILi128EEEEEENS_12float_e5m2_tENS5_IJlSD_lEEESL_SM_NS4_8TiledMMAINS4_8MMA_AtomIJNS4_4SM904GMMA30MMA_64x64x32_F32E5M2E5M2_SS_TNILNSQ_7ScaleInE1ELSS_1EEEEEENS4_6LayoutINS5_IJSC_SD_SD_EEENS5_IJSD_NSA_ILi0EEESX_EEEEENS5_IJNS4_10UnderscoreES10_S10_EEEEENS4_23SM90_TMA_LOAD_MULTICASTENS4_14ComposedLayoutINS4_7SwizzleILi3ELi4ELi3EEENS4_18smem_ptr_flag_bitsILi8EEENSV_INS5_IJNSA_ILi8EEESJ_EEENS5_IJSJ_SD_EEEEEEEvNS4_8identityES13_S1D_vS1E_EENS_8epilogue10collective6detail29Sm90TmaWarpSpecializedAdapterINS1H_15DefaultEpilogueISL_SM_SM_NS1G_6thread17LinearCombinationISL_Li1EffLNS1L_9ScaleType4KindE0ELNS_15FloatRoundStyleE2ESL_EENS1_15EpilogueDefaultEEEEEvvEEEEvNT_6ParamsE --------------------------
	.section	.nv.shared._ZN7cutlass13device_kernelINS_4gemm6kernel13GemmUniversalIN4cute5tupleIJiiiiEEENS1_10collective13CollectiveMmaINS1_37MainloopSm90TmaGmmaWarpSpecializedFP8ILi5ENS5_IJNS4_1CILi4EEENSA_ILi2EEENSA_ILi1EEEEEENS1_35KernelTmaWarpSpecializedCooperativeEEENS5_IJNSA_ILi256EEENSA_ILi64EEENSA_ILi128EEEEEENS_12float_e5m2_tENS5_IJlSD_lEEESL_SM_NS4_8TiledMMAINS4_8MMA_AtomIJNS4_4SM904GMMA30MMA_64x64x32_F32E5M2E5M2_SS_TNILNSQ_7ScaleInE1ELSS_1EEEEEENS4_6LayoutINS5_IJSC_SD_SD_EEENS5_IJSD_NSA_ILi0EEESX_EEEEENS5_IJNS4_10UnderscoreES10_S10_EEEEENS4_23SM90_TMA_LOAD_MULTICASTENS4_14ComposedLayoutINS4_7SwizzleILi3ELi4ELi3EEENS4_18smem_ptr_flag_bitsILi8EEENSV_INS5_IJNSA_ILi8EEESJ_EEENS5_IJSJ_SD_EEEEEEEvNS4_8identityES13_S1D_vS1E_EENS_8epilogue10collective6detail29Sm90TmaWarpSpecializedAdapterINS1H_15DefaultEpilogueISL_SM_SM_NS1G_6thread17LinearCombinationISL_Li1EffLNS1L_9ScaleType4KindE0ELNS_15FloatRoundStyleE2ESL_EENS1_15EpilogueDefaultEEEEEvvEEEEvNT_6ParamsE,"aw",@nobits
	.sectionflags	@""
	.align	16
	.zero		1024


//--------------------- .nv.shared.reserved.0     --------------------------
	.section	.nv.shared.reserved.0,"aw",@nobits
	.weak		__nv_reservedSMEM_offset_0_alias
	.size		__nv_reservedSMEM_offset_0_alias, 0, 0
	.other		__nv_reservedSMEM_offset_0_alias,@"STO_CUDA_RESERVED_SHARED STV_DEFAULT"
__nv_reservedSMEM_offset_0_alias:
	.zero		0


//--------------------- .nv.global                --------------------------
	.section	.nv.global,"aw",@nobits
.nv.global:
	.type		_ZN40_INTERNAL_f65f7834_4_k_cu_31268866_175954cute1_E,@object
	.size		_ZN40_INTERNAL_f65f7834_4_k_cu_31268866_175954cute1_E,(_ZN40_INTERNAL_f65f7834_4_k_cu_31268866_175954cuda3std3__45__cpo6cbeginE - _ZN40_INTERNAL_f65f7834_4_k_cu_31268866_175954cute1_E)
_ZN40_INTERNAL_f65f7834_4_k_cu_31268866_175954cute1_E:
	.zero		1
	.type		_ZN40_INTERNAL_f65f7834_4_k_cu_31268866_175954cuda3std3__45__cpo6cbeginE,@object
	.size		_ZN40_INTERNAL_f65f7834_4_k_cu_31268866_175954cuda3std3__45__cpo6cbeginE,(_ZN40_INTERNAL_f65f7834_4_k_cu_31268866_175954cuda3std3__48in_placeE - _ZN40_INTERNAL_f65f7834_4_k_cu_31268866_175954cuda3std3__45__cpo6cbeginE)
_ZN40_INTERNAL_f65f7834_4_k_cu_31268866_175954cuda3std3__45__cpo6cbeginE:
	.zero		1
	.type		_ZN40_INTERNAL_f65f7834_4_k_cu_31268866_175954cuda3std3__48in_placeE,@object
	.size		_ZN40_INTERNAL_f65f7834_4_k_cu_31268866_175954cuda3std3__48in_placeE,(_ZN40_INTERNAL_f65f7834_4_k_cu_31268866_175954cuda3std6ranges3__45__cpo9iter_moveE - _ZN40_INTERNAL_f65f7834_4_k_cu_31268866_175954cuda3std3__48in_placeE)
_ZN40_INTERNAL_f65f7834_4_k_cu_31268866_175954cuda3std3__48in_placeE:
	.zero		1
	.type		_ZN40_INTERNAL_f65f7834_4_k_cu_31268866_175954cuda3std6ranges3__45__cpo9iter_moveE,@object
	.size		_ZN40_INTERNAL_f65f7834_4_k_cu_31268866_175954cuda3std6ranges3__45__cpo9iter_moveE,(_ZN40_INTERNAL_f65f7834_4_k_cu_31268866_175954cuda3std3__45__cpo5beginE - _ZN40_INTERNAL_f65f7834_4_k_cu_31268866_175954cuda3std6ranges3__45__cpo9iter_moveE)
_ZN40_INTERNAL_f65f7834_4_k_cu_31268866_175954cuda3std6ranges3__45__cpo9iter_moveE:
	.zero		1
	.type		_ZN40_INTERNAL_f65f7834_4_k_cu_31268866_175954cuda3std3__45__cpo5beginE,@object
	.size		_ZN40_INTERNAL_f65f7834_4_k_cu_31268866_175954cuda3std3__45__cpo5beginE,(_ZN40_INTERNAL_f65f7834_4_k_cu_31268866_175954cuda3std3__442_GLOBAL__N__f65f7834_4_k_cu_31268866_175956ignoreE - _ZN40_INTERNAL_f65f7834_4_k_cu_31268866_175954cuda3std3__45__cpo5beginE)
_ZN40_INTERNAL_f65f7834_4_k_cu_31268866_175954cuda3std3__45__cpo5beginE:
	.zero		1
	.type		_ZN40_INTERNAL_f65f7834_4_k_cu_31268866_175954cuda3std3__442_GLOBAL__N__f65f7834_4_k_cu_31268866_175956ignoreE,@object
	.size		_ZN40_INTERNAL_f65f7834_4_k_cu_31268866_175954cuda3std3__442_GLOBAL__N__f65f7834_4_k_cu_31268866_175956ignoreE,(_ZN40_INTERNAL_f65f7834_4_k_cu_31268866_175954cute7productE - _ZN40_INTERNAL_f65f7834_4_k_cu_31268866_175954cuda3std3__442_GLOBAL__N__f65f7834_4_k_cu_31268866_175956ignoreE)
_ZN40_INTERNAL_f65f7834_4_k_cu_31268866_175954cuda3std3__442_GLOBAL__N__f65f7834_4_k_cu_31268866_175956ignoreE:
	.zero		1
	.type		_ZN40_INTERNAL_f65f7834_4_k_cu_31268866_175954cute7productE,@object
	.size		_ZN40_INTERNAL_f65f7834_4_k_cu_31268866_175954cute7productE,(_ZN40_INTERNAL_f65f7834_4_k_cu_31268866_175954cuda3std3__45__cpo3endE - _ZN40_INTERNAL_f65f7834_4_k_cu_31268866_175954cute7productE)
_ZN40_INTERNAL_f65f7834_4_k_cu_31268866_175954cute7productE:
	.zero		1
	.type		_ZN40_INTERNAL_f65f7834_4_k_cu_31268866_175954cuda3std3__45__cpo3endE,@object
	.size		_ZN40_INTERNAL_f65f7834_4_k_cu_31268866_175954cuda3std3__45__cpo3endE,(_ZN40_INTERNAL_f65f7834_4_k_cu_31268866_175954cuda3std3__419piecewise_constructE - _ZN40_INTERNAL_f65f7834_4_k_cu_31268866_175954cuda3std3__45__cpo3endE)
_ZN40_INTERNAL_f65f7834_4_k_cu_31268866_175954cuda3std3__45__cpo3endE:
	.zero		1
	.type		_ZN40_INTERNAL_f65f7834_4_k_cu_31268866_175954cuda3std3__419piecewise_constructE,@object
	.size		_ZN40_INTERNAL_f65f7834_4_k_cu_31268866_175954cuda3std3__419piecewise_constructE,(_ZN40_INTERNAL_f65f7834_4_k_cu_31268866_175954cuda3std3__45__cpo4cendE - _ZN40_INTERNAL_f65f7834_4_k_cu_31268866_175954cuda3std3__419piecewise_constructE)
_ZN40_INTERNAL_f65f7834_4_k_cu_31268866_175954cuda3std3__419piecewise_constructE:
	.zero		1
	.type		_ZN40_INTERNAL_f65f7834_4_k_cu_31268866_175954cuda3std3__45__cpo4cendE,@object
	.size		_ZN40_INTERNAL_f65f7834_4_k_cu_31268866_175954cuda3std3__45__cpo4cendE,(_ZN40_INTERNAL_f65f7834_4_k_cu_31268866_175954cuda3std6ranges3__45__cpo4swapE - _ZN40_INTERNAL_f65f7834_4_k_cu_31268866_175954cuda3std3__45__cpo4cendE)
_ZN40_INTERNAL_f65f7834_4_k_cu_31268866_175954cuda3std3__45__cpo4cendE:
	.zero		1
	.type		_ZN40_INTERNAL_f65f7834_4_k_cu_31268866_175954cuda3std6ranges3__45__cpo4swapE,@object
	.size		_ZN40_INTERNAL_f65f7834_4_k_cu_31268866_175954cuda3std6ranges3__45__cpo4swapE,(.L_7 - _ZN40_INTERNAL_f65f7834_4_k_cu_31268866_175954cuda3std6ranges3__45__cpo4swapE)
_ZN40_INTERNAL_f65f7834_4_k_cu_31268866_175954cuda3std6ranges3__45__cpo4swapE:
	.zero		1
.L_7:


//--------------------- .nv.constant0._ZN7cutlass13device_kernelINS_4gemm6kernel13GemmUniversalIN4cute5tupleIJiiiiEEENS1_10collective13CollectiveMmaINS1_37MainloopSm90TmaGmmaWarpSpecializedFP8ILi5ENS5_IJNS4_1CILi4EEENSA_ILi2EEENSA_ILi1EEEEEENS1_35KernelTmaWarpSpecializedCooperativeEEENS5_IJNSA_ILi256EEENSA_ILi64EEENSA_ILi128EEEEEENS_12float_e5m2_tENS5_IJlSD_lEEESL_SM_NS4_8TiledMMAINS4_8MMA_AtomIJNS4_4SM904GMMA30MMA_64x64x32_F32E5M2E5M2_SS_TNILNSQ_7ScaleInE1ELSS_1EEEEEENS4_6LayoutINS5_IJSC_SD_SD_EEENS5_IJSD_NSA_ILi0EEESX_EEEEENS5_IJNS4_10UnderscoreES10_S10_EEEEENS4_23SM90_TMA_LOAD_MULTICASTENS4_14ComposedLayoutINS4_7SwizzleILi3ELi4ELi3EEENS4_18smem_ptr_flag_bitsILi8EEENSV_INS5_IJNSA_ILi8EEESJ_EEENS5_IJSJ_SD_EEEEEEEvNS4_8identityES13_S1D_vS1E_EENS_8epilogue10collective6detail29Sm90TmaWarpSpecializedAdapterINS1H_15DefaultEpilogueISL_SM_SM_NS1G_6thread17LinearCombinationISL_Li1EffLNS1L_9ScaleType4KindE0ELNS_15FloatRoundStyleE2ESL_EENS1_15EpilogueDefaultEEEEEvvEEEEvNT_6ParamsE --------------------------
	.section	.nv.constant0._ZN7cutlass13device_kernelINS_4gemm6kernel13GemmUniversalIN4cute5tupleIJiiiiEEENS1_10collective13CollectiveMmaINS1_37MainloopSm90TmaGmmaWarpSpecializedFP8ILi5ENS5_IJNS4_1CILi4EEENSA_ILi2EEENSA_ILi1EEEEEENS1_35KernelTmaWarpSpecializedCooperativeEEENS5_IJNSA_ILi256EEENSA_ILi64EEENSA_ILi128EEEEEENS_12float_e5m2_tENS5_IJlSD_lEEESL_SM_NS4_8TiledMMAINS4_8MMA_AtomIJNS4_4SM904GMMA30MMA_64x64x32_F32E5M2E5M2_SS_TNILNSQ_7ScaleInE1ELSS_1EEEEEENS4_6LayoutINS5_IJSC_SD_SD_EEENS5_IJSD_NSA_ILi0EEESX_EEEEENS5_IJNS4_10UnderscoreES10_S10_EEEEENS4_23SM90_TMA_LOAD_MULTICASTENS4_14ComposedLayoutINS4_7SwizzleILi3ELi4ELi3EEENS4_18smem_ptr_flag_bitsILi8EEENSV_INS5_IJNSA_ILi8EEESJ_EEENS5_IJSJ_SD_EEEEEEEvNS4_8identityES13_S1D_vS1E_EENS_8epilogue10collective6detail29Sm90TmaWarpSpecializedAdapterINS1H_15DefaultEpilogueISL_SM_SM_NS1G_6thread17LinearCombinationISL_Li1EffLNS1L_9ScaleType4KindE0ELNS_15FloatRoundStyleE2ESL_EENS1_15EpilogueDefaultEEEEEvvEEEEvNT_6ParamsE,"a",@progbits
	.sectionflags	@""
	.align	4
.nv.constant0._ZN7cutlass13device_kernelINS_4gemm6kernel13GemmUniversalIN4cute5tupleIJiiiiEEENS1_10collective13CollectiveMmaINS1_37MainloopSm90TmaGmmaWarpSpecializedFP8ILi5ENS5_IJNS4_1CILi4EEENSA_ILi2EEENSA_ILi1EEEEEENS1_35KernelTmaWarpSpecializedCooperativeEEENS5_IJNSA_ILi256EEENSA_ILi64EEENSA_ILi128EEEEEENS_12float_e5m2_tENS5_IJlSD_lEEESL_SM_NS4_8TiledMMAINS4_8MMA_AtomIJNS4_4SM904GMMA30MMA_64x64x32_F32E5M2E5M2_SS_TNILNSQ_7ScaleInE1ELSS_1EEEEEENS4_6LayoutINS5_IJSC_SD_SD_EEENS5_IJSD_NSA_ILi0EEESX_EEEEENS5_IJNS4_10UnderscoreES10_S10_EEEEENS4_23SM90_TMA_LOAD_MULTICASTENS4_14ComposedLayoutINS4_7SwizzleILi3ELi4ELi3EEENS4_18smem_ptr_flag_bitsILi8EEENSV_INS5_IJNSA_ILi8EEESJ_EEENS5_IJSJ_SD_EEEEEEEvNS4_8identityES13_S1D_vS1E_EENS_8epilogue10collective6detail29Sm90TmaWarpSpecializedAdapterINS1H_15DefaultEpilogueISL_SM_SM_NS1G_6thread17LinearCombinationISL_Li1EffLNS1L_9ScaleType4KindE0ELNS_15FloatRoundStyleE2ESL_EENS1_15EpilogueDefaultEEEEEvvEEEEvNT_6ParamsE:
	.zero		1664


//--------------------- SYMBOLS --------------------------

	.type		.nv.reservedSmem.offset0,@object
	.size		.nv.reservedSmem.offset0,0x4
